def matmul_kernel(
    a_ptr,
    b_ptr,
    c_ptr,
    M,
    N,
    K,
    stride_am,
    stride_ak,
    stride_bk,
    stride_bn,
    stride_cm,
    stride_cn,
    BLOCK_M: tl.constexpr,
    BLOCK_N: tl.constexpr,
    BLOCK_K: tl.constexpr,
    GROUP_M: tl.constexpr,
):
    pid = tl.program_id(axis=0)
    num_pid_m = tl.cdiv(M, BLOCK_M)
    num_pid_n = tl.cdiv(N, BLOCK_N)
    num_pid_in_group = GROUP_M * num_pid_n
    group_id = pid // num_pid_in_group
    first_pid_m = group_id * GROUP_M
    group_size_m = min(num_pid_m - first_pid_m, GROUP_M)
    pid_m = first_pid_m + ((pid % num_pid_in_group) % group_size_m)
    pid_n = (pid % num_pid_in_group) // group_size_m

    offs_am = (pid_m * BLOCK_M + tl.arange(0, BLOCK_M)) % M
    offs_bn = (pid_n * BLOCK_N + tl.arange(0, BLOCK_N)) % N
    offs_k = tl.arange(0, BLOCK_K)
    a_ptrs = a_ptr + offs_am[:, None] * stride_am + offs_k[None, :] * stride_ak
    b_ptrs = b_ptr + offs_k[:, None] * stride_bk + offs_bn[None, :] * stride_bn

    acc = tl.zeros((BLOCK_M, BLOCK_N), dtype=tl.float32)
    for kk in range(0, tl.cdiv(K, BLOCK_K)):
        a = tl.load(a_ptrs, mask=offs_k[None, :] < K - kk * BLOCK_K, other=0.0)
        b = tl.load(b_ptrs, mask=offs_k[:, None] < K - kk * BLOCK_K, other=0.0)
        acc = tl.dot(a, b, acc)
        a_ptrs += BLOCK_K * stride_ak
        b_ptrs += BLOCK_K * stride_bk

    c = acc.to(c_ptr.dtype.element_ty)
    offs_cm = pid_m * BLOCK_M + tl.arange(0, BLOCK_M)
    offs_cn = pid_n * BLOCK_N + tl.arange(0, BLOCK_N)
    c_ptrs = c_ptr + offs_cm[:, None] * stride_cm + offs_cn[None, :] * stride_cn
    mask = (offs_cm[:, None] < M) & (offs_cn[None, :] < N)
    tl.store(c_ptrs, c, mask=mask)

# config = {"BLOCK_K": 32, "BLOCK_M": 512, "BLOCK_N": 16, "GROUP_M": 8, "arch": "sm_100", "dtype": "fp16", "num_ctas": 1, "num_stages": 2, "num_warps": 8}
# arch = sm_100


// ===== COMPILED SASS (sm_100a) =====

	.target	sm_100a

	.elftype	@"ET_EXEC"


//--------------------- .note.nv.tkinfo           --------------------------
	.section	.note.nv.tkinfo,"",@"SHT_NOTE"
	.sectionflags	@"SHF_NOTE_NV_TKINFO"
	.tkinfo
        /*0018*/ 	.word	0x00000081
        /*0030*/ 	.string	""
        /*0030*/ 	.string	"ptxas-blackwell"
        /*0030*/ 	.string	"Cuda compilation tools, release 12.9, V12.9.86"
        /*0030*/ 	.string	"Build cuda_12.9.r12.9/compiler.36037853_0"
        /*0030*/ 	.string	"-v  -suppress-debug-info  -lineinfo  -arch sm_100a "



//--------------------- .note.nv.cuver            --------------------------
	.section	.note.nv.cuver,"",@"SHT_NOTE"
	.sectionflags	@"SHF_NOTE_NV_CUVER"
        /*0018*/ 	.short	0x0001
        /*001a*/ 	.short	0x0064
        /*001c*/ 	.short	0x0001
        /*001e*/ 	.short	0x0000
        /*0020*/ 	.short	0x0001
        /*0022*/ 	.short	0x0000


//--------------------- .nv.info                  --------------------------
	.section	.nv.info,"",@"SHT_CUDA_INFO"
	.align	4


	//----- nvinfo : EIATTR_REGCOUNT
	.align		4
        /*0000*/ 	.byte	0x04, 0x2f
        /*0002*/ 	.short	(.L_4 - .L_3)
	.align		4
.L_3:
        /*0004*/ 	.word	index@(matmul_kernel)
        /*0008*/ 	.word	0x000000ed


	//----- nvinfo : EIATTR_FRAME_SIZE
	.align		4
.L_4:
        /*000c*/ 	.byte	0x04, 0x11
        /*000e*/ 	.short	(.L_6 - .L_5)
	.align		4
.L_5:
        /*0010*/ 	.word	index@($__internal_2_$__cuda_sm10x_tcgen05_guardrail_trap_unallocated_columns_being_dealloced)
        /*0014*/ 	.word	0x00000000


	//----- nvinfo : EIATTR_FRAME_SIZE
	.align		4
.L_6:
        /*0018*/ 	.byte	0x04, 0x11
        /*001a*/ 	.short	(.L_8 - .L_7)
	.align		4
.L_7:
        /*001c*/ 	.word	index@($__internal_1_$__cuda_sm10x_tcgen05_guardrail_trap_phase_invalid_during_alloc)
        /*0020*/ 	.word	0x00000000


	//----- nvinfo : EIATTR_FRAME_SIZE
	.align		4
.L_8:
        /*0024*/ 	.byte	0x04, 0x11
        /*0026*/ 	.short	(.L_10 - .L_9)
	.align		4
.L_9:
        /*0028*/ 	.word	index@($__internal_0_$__cuda_sm10x_tcgen05_guardrail_trap_col_being_dealloced_not_returned_by_alloc)
        /*002c*/ 	.word	0x00000000


	//----- nvinfo : EIATTR_FRAME_SIZE
	.align		4
.L_10:
        /*0030*/ 	.byte	0x04, 0x11
        /*0032*/ 	.short	(.L_12 - .L_11)
	.align		4
.L_11:
        /*0034*/ 	.word	index@(matmul_kernel)
        /*0038*/ 	.word	0x00000000


	//----- nvinfo : EIATTR_MIN_STACK_SIZE
	.align		4
.L_12:
        /*003c*/ 	.byte	0x04, 0x12
        /*003e*/ 	.short	(.L_14 - .L_13)
	.align		4
.L_13:
        /*0040*/ 	.word	index@(matmul_kernel)
        /*0044*/ 	.word	0x00000000
.L_14:


//--------------------- .nv.info.matmul_kernel    --------------------------
	.section	.nv.info.matmul_kernel,"",@"SHT_CUDA_INFO"
	.sectionflags	@""
	.align	4


	//----- nvinfo : EIATTR_CUDA_API_VERSION
	.align		4
        /*0000*/ 	.byte	0x04, 0x37
        /*0002*/ 	.short	(.L_16 - .L_15)
.L_15:
        /*0004*/ 	.word	0x00000081


	//----- nvinfo : EIATTR_KPARAM_INFO
	.align		4
.L_16:
        /*0008*/ 	.byte	0x04, 0x17
        /*000a*/ 	.short	(.L_18 - .L_17)
.L_17:
        /*000c*/ 	.word	0x00000000
        /*0010*/ 	.short	0x000d
        /*0012*/ 	.short	0x0048
        /*0014*/ 	.byte	0x00, 0xf4, 0x21, 0x00


	//----- nvinfo : EIATTR_KPARAM_INFO
	.align		4
.L_18:
        /*0018*/ 	.byte	0x04, 0x17
        /*001a*/ 	.short	(.L_20 - .L_19)
.L_19:
        /*001c*/ 	.word	0x00000000
        /*0020*/ 	.short	0x000c
        /*0022*/ 	.short	0x0040
        /*0024*/ 	.byte	0x00, 0xf4, 0x21, 0x00


	//----- nvinfo : EIATTR_KPARAM_INFO
	.align		4
.L_20:
        /*0028*/ 	.byte	0x04, 0x17
        /*002a*/ 	.short	(.L_22 - .L_21)
.L_21:
        /*002c*/ 	.word	0x00000000
        /*0030*/ 	.short	0x000b
        /*0032*/ 	.short	0x0038
        /*0034*/ 	.byte	0x00, 0xf0, 0x11, 0x00


	//----- nvinfo : EIATTR_KPARAM_INFO
	.align		4
.L_22:
        /*0038*/ 	.byte	0x04, 0x17
        /*003a*/ 	.short	(.L_24 - .L_23)
.L_23:
        /*003c*/ 	.word	0x00000000
        /*0040*/ 	.short	0x000a
        /*0042*/ 	.short	0x0034
        /*0044*/ 	.byte	0x00, 0xf0, 0x11, 0x00


	//----- nvinfo : EIATTR_KPARAM_INFO
	.align		4
.L_24:
        /*0048*/ 	.byte	0x04, 0x17
        /*004a*/ 	.short	(.L_26 - .L_25)
.L_25:
        /*004c*/ 	.word	0x00000000
        /*0050*/ 	.short	0x0009
        /*0052*/ 	.short	0x0030
        /*0054*/ 	.byte	0x00, 0xf0, 0x11, 0x00


	//----- nvinfo : EIATTR_KPARAM_INFO
	.align		4
.L_26:
        /*0058*/ 	.byte	0x04, 0x17
        /*005a*/ 	.short	(.L_28 - .L_27)
.L_27:
        /*005c*/ 	.word	0x00000000
        /*0060*/ 	.short	0x0008
        /*0062*/ 	.short	0x002c
        /*0064*/ 	.byte	0x00, 0xf0, 0x11, 0x00


	//----- nvinfo : EIATTR_KPARAM_INFO
	.align		4
.L_28:
        /*0068*/ 	.byte	0x04, 0x17
        /*006a*/ 	.short	(.L_30 - .L_29)
.L_29:
        /*006c*/ 	.word	0x00000000
        /*0070*/ 	.short	0x0007
        /*0072*/ 	.short	0x0028
        /*0074*/ 	.byte	0x00, 0xf0, 0x11, 0x00


	//----- nvinfo : EIATTR_KPARAM_INFO
	.align		4
.L_30:
        /*0078*/ 	.byte	0x04, 0x17
        /*007a*/ 	.short	(.L_32 - .L_31)
.L_31:
        /*007c*/ 	.word	0x00000000
        /*0080*/ 	.short	0x0006
        /*0082*/ 	.short	0x0024
        /*0084*/ 	.byte	0x00, 0xf0, 0x11, 0x00


	//----- nvinfo : EIATTR_KPARAM_INFO
	.align		4
.L_32:
        /*0088*/ 	.byte	0x04, 0x17
        /*008a*/ 	.short	(.L_34 - .L_33)
.L_33:
        /*008c*/ 	.word	0x00000000
        /*0090*/ 	.short	0x0005
        /*0092*/ 	.short	0x0020
        /*0094*/ 	.byte	0x00, 0xf0, 0x11, 0x00


	//----- nvinfo : EIATTR_KPARAM_INFO
	.align		4
.L_34:
        /*0098*/ 	.byte	0x04, 0x17
        /*009a*/ 	.short	(.L_36 - .L_35)
.L_35:
        /*009c*/ 	.word	0x00000000
        /*00a0*/ 	.short	0x0004
        /*00a2*/ 	.short	0x001c
        /*00a4*/ 	.byte	0x00, 0xf0, 0x11, 0x00


	//----- nvinfo : EIATTR_KPARAM_INFO
	.align		4
.L_36:
        /*00a8*/ 	.byte	0x04, 0x17
        /*00aa*/ 	.short	(.L_38 - .L_37)
.L_37:
        /*00ac*/ 	.word	0x00000000
        /*00b0*/ 	.short	0x0003
        /*00b2*/ 	.short	0x0018
        /*00b4*/ 	.byte	0x00, 0xf0, 0x11, 0x00


	//----- nvinfo : EIATTR_KPARAM_INFO
	.align		4
.L_38:
        /*00b8*/ 	.byte	0x04, 0x17
        /*00ba*/ 	.short	(.L_40 - .L_39)
.L_39:
        /*00bc*/ 	.word	0x00000000
        /*00c0*/ 	.short	0x0002
        /*00c2*/ 	.short	0x0010
        /*00c4*/ 	.byte	0x00, 0xf4, 0x21, 0x00


	//----- nvinfo : EIATTR_KPARAM_INFO
	.align		4
.L_40:
        /*00c8*/ 	.byte	0x04, 0x17
        /*00ca*/ 	.short	(.L_42 - .L_41)
.L_41:
        /*00cc*/ 	.word	0x00000000
        /*00d0*/ 	.short	0x0001
        /*00d2*/ 	.short	0x0008
        /*00d4*/ 	.byte	0x00, 0xf4, 0x21, 0x00


	//----- nvinfo : EIATTR_KPARAM_INFO
	.align		4
.L_42:
        /*00d8*/ 	.byte	0x04, 0x17
        /*00da*/ 	.short	(.L_44 - .L_43)
.L_43:
        /*00dc*/ 	.word	0x00000000
        /*00e0*/ 	.short	0x0000
        /*00e2*/ 	.short	0x0000
        /*00e4*/ 	.byte	0x00, 0xf4, 0x21, 0x00


	//----- nvinfo : EIATTR_AT_ENTRY_FRAGMENTS
	.align		4
.L_44:
        /*00e8*/ 	.byte	0x04, 0x4f
        /*00ea*/ 	.short	(.L_46 - .L_45)


	//   ....[0]....
.L_45:
        /*00ec*/ 	.word	0x00000004


	//----- nvinfo : EIATTR_RESERVED_SMEM_USED
	.align		4
.L_46:
        /*00f0*/ 	.byte	0x01, 0x41
	.zero		2


	//----- nvinfo : EIATTR_SPARSE_MMA_MASK
	.align		4
        /*00f4*/ 	.byte	0x03, 0x50
        /*00f6*/ 	.short	0x0000


	//----- nvinfo : EIATTR_TCGEN05_1CTA_USED
	.align		4
        /*00f8*/ 	.byte	0x01, 0x51
	.zero		2


	//----- nvinfo : EIATTR_MAXREG_COUNT
	.align		4
        /*00fc*/ 	.byte	0x03, 0x1b
        /*00fe*/ 	.short	0x00ff


	//----- nvinfo : EIATTR_NUM_BARRIERS
	.align		4
        /*0100*/ 	.byte	0x02, 0x4c
        /*0102*/ 	.byte	0x01
	.zero		1


	//----- nvinfo : EIATTR_INT_WARP_WIDE_INSTR_OFFSETS
	.align		4
        /*0104*/ 	.byte	0x04, 0x31
        /*0106*/ 	.short	(.L_48 - .L_47)


	//   ....[0]....
.L_47:
        /*0108*/ 	.word	0x00001310


	//   ....[1]....
        /*010c*/ 	.word	0x00001320


	//   ....[2]....
        /*0110*/ 	.word	0x000026d0


	//   ....[3]....
        /*0114*/ 	.word	0x000057e0


	//   ....[4]....
        /*0118*/ 	.word	0x00005830


	//----- nvinfo : EIATTR_COOP_GROUP_MASK_REGIDS
	.align		4
.L_48:
        /*011c*/ 	.byte	0x04, 0x29
        /*011e*/ 	.short	(.L_50 - .L_49)


	//   ....[0]....
.L_49:
        /*0120*/ 	.word	0xffffffff


	//   ....[1]....
        /*0124*/ 	.word	0xffffffff


	//   ....[2]....
        /*0128*/ 	.word	0xffffffff


	//   ....[3]....
        /*012c*/ 	.word	0xffffffff


	//----- nvinfo : EIATTR_COOP_GROUP_INSTR_OFFSETS
	.align		4
.L_50:
        /*0130*/ 	.byte	0x04, 0x28
        /*0132*/ 	.short	(.L_52 - .L_51)


	//   ....[0]....
.L_51:
        /*0134*/ 	.word	0x00000070


	//   ....[1]....
        /*0138*/ 	.word	0x00000330


	//   ....[2]....
        /*013c*/ 	.word	0x00005670


	//   ....[3]....
        /*0140*/ 	.word	0x000058e0


	//----- nvinfo : EIATTR_VRC_CTA_INIT_COUNT
	.align		4
.L_52:
        /*0144*/ 	.byte	0x02, 0x4a
        /*0146*/ 	.byte	0x80
	.zero		1


	//----- nvinfo : EIATTR_MBARRIER_INSTR_OFFSETS
	.align		4
        /*0148*/ 	.byte	0x04, 0x39
        /*014a*/ 	.short	(.L_54 - .L_53)


	//   ....[0]....
.L_53:
        /*014c*/ 	.word	0x00001450
        /*0150*/ 	.word	0x000000ff
        /*0154*/ 	.word	0x00000000
        /*0158*/ 	.short	0x0100
        /*015a*/ 	.byte	0x0b
	.zero		1


	//   ....[1]....
        /*015c*/ 	.word	0x00002710
        /*0160*/ 	.word	0x000000ff
        /*0164*/ 	.word	0x00010808
        /*0168*/ 	.short	0x0100
        /*016a*/ 	.byte	0x09
	.zero		1


	//   ....[2]....
        /*016c*/ 	.word	0x00003280
        /*0170*/ 	.word	0x000000ff
        /*0174*/ 	.word	0x00000000
        /*0178*/ 	.short	0x010a
        /*017a*/ 	.byte	0x0b
	.zero		1


	//   ....[3]....
        /*017c*/ 	.word	0x00004920
        /*0180*/ 	.word	0x000000ff
        /*0184*/ 	.word	0x00000000
        /*0188*/ 	.short	0x010a
        /*018a*/ 	.byte	0x0b
	.zero		1


	//   ....[4]....
        /*018c*/ 	.word	0x000049e0
        /*0190*/ 	.word	0x000000ff
        /*0194*/ 	.word	0x00010800
        /*0198*/ 	.short	0x0108
        /*019a*/ 	.byte	0x09
	.zero		1


	//   ....[5]....
        /*019c*/ 	.word	0x00004a70
        /*01a0*/ 	.word	0x000000ff
        /*01a4*/ 	.word	0x00010808
        /*01a8*/ 	.short	0x0108
        /*01aa*/ 	.byte	0x09
	.zero		1


	//   ....[6]....
        /*01ac*/ 	.word	0x00005900
        /*01b0*/ 	.word	0x000000ff
        /*01b4*/ 	.word	0x00000000
        /*01b8*/ 	.short	0x010a
        /*01ba*/ 	.byte	0x0b
	.zero		1


	//   ....[7]....
        /*01bc*/ 	.word	0x00005930
        /*01c0*/ 	.word	0x000000ff
        /*01c4*/ 	.word	0x00000000
        /*01c8*/ 	.short	0x010a
        /*01ca*/ 	.byte	0x0b
	.zero		1


	//----- nvinfo : EIATTR_NUM_MBARRIERS
	.align		4
.L_54:
        /*01cc*/ 	.byte	0x03, 0x38
        /*01ce*/ 	.short	0x0002


	//----- nvinfo : EIATTR_EXIT_INSTR_OFFSETS
	.align		4
        /*01d0*/ 	.byte	0x04, 0x1c
        /*01d2*/ 	.short	(.L_56 - .L_55)


	//   ....[0]....
.L_55:
        /*01d4*/ 	.word	0x000058f0


	//----- nvinfo : EIATTR_REQNTID
	.align		4
.L_56:
        /*01d8*/ 	.byte	0x04, 0x10
        /*01da*/ 	.short	(.L_58 - .L_57)
.L_57:
        /*01dc*/ 	.word	0x00000100
        /*01e0*/ 	.word	0x00000001
        /*01e4*/ 	.word	0x00000001


	//----- nvinfo : EIATTR_CRS_STACK_SIZE
	.align		4
.L_58:
        /*01e8*/ 	.byte	0x04, 0x1e
        /*01ea*/ 	.short	(.L_60 - .L_59)
.L_59:
        /*01ec*/ 	.word	0x00000000


	//----- nvinfo : EIATTR_CBANK_PARAM_SIZE
	.align		4
.L_60:
        /*01f0*/ 	.byte	0x03, 0x19
        /*01f2*/ 	.short	0x0050


	//----- nvinfo : EIATTR_PARAM_CBANK
	.align		4
        /*01f4*/ 	.byte	0x04, 0x0a
        /*01f6*/ 	.short	(.L_62 - .L_61)
	.align		4
.L_61:
        /*01f8*/ 	.word	index@(.nv.constant0.matmul_kernel)
        /*01fc*/ 	.short	0x0380
        /*01fe*/ 	.short	0x0050


	//----- nvinfo : EIATTR_SW_WAR
	.align		4
.L_62:
        /*0200*/ 	.byte	0x04, 0x36
        /*0202*/ 	.short	(.L_64 - .L_63)
.L_63:
        /*0204*/ 	.word	0x00000008
.L_64:


//--------------------- .nv.compat                --------------------------
	.section	.nv.compat,"",@"SHT_CUDA_COMPAT_INFO"
	.align	4
        /*0000*/ 	.byte	0x02, 0x02, 0x02, 0x00, 0x02, 0x05, 0x05, 0x00, 0x02, 0x03, 0x00, 0x00, 0x02, 0x06, 0x01, 0x00


//--------------------- .nv.callgraph             --------------------------
	.section	.nv.callgraph,"",@"SHT_CUDA_CALLGRAPH"
	.align	4
	.sectionentsize	8
	.align		4
        /*0000*/ 	.word	0x00000000
	.align		4
        /*0004*/ 	.word	0xffffffff
	.align		4
        /*0008*/ 	.word	0x00000000
	.align		4
        /*000c*/ 	.word	0xfffffffe
	.align		4
        /*0010*/ 	.word	0x00000000
	.align		4
        /*0014*/ 	.word	0xfffffffd
	.align		4
        /*0018*/ 	.word	0x00000000
	.align		4
        /*001c*/ 	.word	0xfffffffc


//--------------------- .text.matmul_kernel       --------------------------
	.section	.text.matmul_kernel,"ax",@progbits
	.align	128
        .global         matmul_kernel
        .type           matmul_kernel,@function
        .size           matmul_kernel,(.L_x_20 - matmul_kernel)
        .other          matmul_kernel,@"STO_CUDA_ENTRY STV_DEFAULT"
matmul_kernel:
.text.matmul_kernel:
[----:B------:R-:W0:Y:S01]  /*0000*/  LDC R1, c[0x0][0x37c] ;  /* 0x0000df00ff017b82 */ /* 0x000e220000000800 */
[----:B------:R-:W1:Y:S01]  /*0010*/  S2R R135, SR_TID.X ;  /* 0x0000000000877919 */ /* 0x000e620000002100 */
[----:B------:R-:W2:Y:S01]  /*0020*/  LDCU.64 UR22, c[0x0][0x358] ;  /* 0x00006b00ff1677ac */ /* 0x000ea20008000a00 */
[----:B-1----:R-:W-:-:S13]  /*0030*/  ISETP.GE.U32.AND P0, PT, R135, 0x20, PT ;  /* 0x000000208700780c */ /* 0x002fda0003f06070 */
[----:B------:R-:W-:Y:S02]  /*0040*/  VOTEU.ANY UP0, P0 ;  /* 0x0000000000ff7886 */ /* 0x000fe40000000100 */
[----:B0-2---:R-:W-:Y:S05]  /*0050*/  BRA.U UP0, `(.L_x_0) ;  /* 0x0000000100b87547 */ /* 0x005fea000b800000 */
[----:B------:R-:W0:Y:S01]  /*0060*/  S2UR UR6, SR_CgaCtaId ;  /* 0x00000000000679c3 */ /* 0x000e220000008800 */
[----:B------:R-:W-:Y:S01]  /*0070*/  NOP ;  /* 0x0000000000007918 */ /* 0x000fe20000000000 */
[----:B------:R-:W-:Y:S02]  /*0080*/  UMOV UR4, 0x40 ;  /* 0x0000004000047882 */ /* 0x000fe40000000000 */
[----:B0-----:R-:W-:-:S09]  /*0090*/  ULEA UR4, UR6, UR4, 0x18 ;  /* 0x0000000406047291 */ /* 0x001fd2000f8ec0ff */
[----:B------:R-:W0:Y:S01]  /*00a0*/  LDS.U8 R0, [UR4] ;  /* 0x00000004ff007984 */ /* 0x000e220008000000 */
[----:B------:R-:W-:Y:S02]  /*00b0*/  UMOV UR4, 0x400 ;  /* 0x0000040000047882 */ /* 0x000fe40000000000 */
[----:B------:R-:W-:Y:S01]  /*00c0*/  ULEA UR4, UR6, UR4, 0x18 ;  /* 0x0000000406047291 */ /* 0x000fe2000f8ec0ff */
[----:B0-----:R-:W-:-:S13]  /*00d0*/  ISETP.NE.AND P0, PT, R0, RZ, PT ;  /* 0x000000ff0000720c */ /* 0x001fda0003f05270 */
[----:B------:R-:W-:Y:S05]  /*00e0*/  @P0 BRA `(.L_x_1) ;  /* 0x00000000007c0947 */ /* 0x000fea0003800000 */
[----:B------:R-:W-:-:S13]  /*00f0*/  ELECT P0, URZ, PT ;  /* 0x0000000000ff782f */ /* 0x000fda0003800000 */
[----:B------:R-:W-:Y:S05]  /*0100*/  @!P0 BRA `(.L_x_2) ;  /* 0x0000000000848947 */ /* 0x000fea0003800000 */
[----:B------:R-:W-:Y:S01]  /*0110*/  UMOV UR5, 0x2 ;  /* 0x0000000200057882 */ /* 0x000fe20000000000 */
[----:B------:R-:W-:Y:S02]  /*0120*/  IMAD.MOV.U32 R4, RZ, RZ, 0x1 ;  /* 0x00000001ff047424 */ /* 0x000fe400078e00ff */
[----:B------:R-:W-:Y:S02]  /*0130*/  IMAD.MOV.U32 R5, RZ, RZ, 0x3 ;  /* 0x00000003ff057424 */ /* 0x000fe400078e00ff */
[----:B------:R-:W-:Y:S04]  /*0140*/  DEPBAR.LE SB0, 0x36 ;  /* 0x00008d800000791a */ /* 0x000fe80000000000 */
[----:B------:R-:W0:Y:S02]  /*0150*/  UTCATOMSWS.FIND_AND_SET.ALIGN UP1, UR5, UR5 ;  /* 0x00000005000575e3 */ /* 0x000e240008020800 */
[----:B0-----:R-:W-:-:S04]  /*0160*/  PLOP3.LUT P0, PT, PT, PT, UP1, 0x80, 0x8 ;  /* 0x000000000008781c */ /* 0x001fc80003f0f018 */
[----:B------:R-:W-:-:S04]  /*0170*/  SEL R0, RZ, 0xffffffff, !P0 ;  /* 0xffffffffff007807 */ /* 0x000fc80004000000 */
[----:B------:R-:W-:Y:S01]  /*0180*/  ISETP.NE.AND P0, PT, R0, RZ, PT ;  /* 0x000000ff0000720c */ /* 0x000fe20003f05270 */
[----:B------:R-:W-:-:S12]  /*0190*/  IMAD.U32 R0, RZ, RZ, UR5 ;  /* 0x00000005ff007e24 */ /* 0x000fd8000f8e00ff */
[----:B------:R-:W-:Y:S05]  /*01a0*/  @P0 BRA `(.L_x_3) ;  /* 0x0000000000240947 */ /* 0x000fea0003800000 */
.L_x_4:
[----:B------:R-:W-:Y:S05]  /*01b0*/  NANOSLEEP 0x64 ;  /* 0x000000640000795d */ /* 0x000fea0003800000 */
[----:B------:R-:W-:-:S05]  /*01c0*/  UMOV UR5, 0x2 ;  /* 0x0000000200057882 */ /* 0x000fca0000000000 */
[----:B------:R-:W-:Y:S04]  /*01d0*/  DEPBAR.LE SB0, 0x36 ;  /* 0x00008d800000791a */ /* 0x000fe80000000000 */
[----:B------:R-:W0:Y:S02]  /*01e0*/  UTCATOMSWS.FIND_AND_SET.ALIGN UP1, UR5, UR5 ;  /* 0x00000005000575e3 */ /* 0x000e240008020800 */
[----:B0-----:R-:W-:-:S04]  /*01f0*/  PLOP3.LUT P0, PT, PT, PT, UP1, 0x80, 0x8 ;  /* 0x000000000008781c */ /* 0x001fc80003f0f018 */
[----:B------:R-:W-:-:S04]  /*0200*/  SEL R0, RZ, 0xffffffff, !P0 ;  /* 0xffffffffff007807 */ /* 0x000fc80004000000 */
[----:B------:R-:W-:Y:S01]  /*0210*/  ISETP.NE.AND P0, PT, R0, RZ, PT ;  /* 0x000000ff0000720c */ /* 0x000fe20003f05270 */
[----:B------:R-:W-:-:S12]  /*0220*/  IMAD.U32 R0, RZ, RZ, UR5 ;  /* 0x00000005ff007e24 */ /* 0x000fd8000f8e00ff */
[----:B------:R-:W-:Y:S05]  /*0230*/  @!P0 BRA `(.L_x_4) ;  /* 0xfffffffc00dc8947 */ /* 0x000fea000383ffff */
.L_x_3:
[C---:B------:R-:W-:Y:S01]  /*0240*/  VIADD R3, R0.reuse, 0x10 ;  /* 0x0000001000037836 */ /* 0x040fe20000000000 */
[----:B------:R-:W-:Y:S01]  /*0250*/  UMOV UR5, 0x50 ;  /* 0x0000005000057882 */ /* 0x000fe20000000000 */
[----:B------:R-:W-:Y:S01]  /*0260*/  SHF.L.U32 R2, R5, R0, RZ ;  /* 0x0000000005027219 */ /* 0x000fe200000006ff */
[----:B------:R-:W-:Y:S01]  /*0270*/  ULEA UR5, UR6, UR5, 0x18 ;  /* 0x0000000506057291 */ /* 0x000fe2000f8ec0ff */
[----:B------:R-:W-:Y:S01]  /*0280*/  IMAD.SHL.U32 R0, R0, 0x20, RZ ;  /* 0x0000002000007824 */ /* 0x000fe200078e00ff */
[----:B------:R-:W-:-:S04]  /*0290*/  SHF.L.U32 R3, R4, R3, RZ ;  /* 0x0000000304037219 */ /* 0x000fc800000006ff */
[----:B------:R-:W-:-:S05]  /*02a0*/  LOP3.LUT R2, R3, R2, RZ, 0xfc, !PT ;  /* 0x0000000203027212 */ /* 0x000fca00078efcff */
[----:B------:R0:W-:Y:S04]  /*02b0*/  ATOMS.OR RZ, [UR5], R2 ;  /* 0x00000002ffff798c */ /* 0x0001e8000b000005 */
[----:B------:R0:W-:Y:S01]  /*02c0*/  STS [UR4], R0 ;  /* 0x00000000ff007988 */ /* 0x0001e20008000804 */
[----:B------:R-:W-:Y:S05]  /*02d0*/  BRA `(.L_x_2) ;  /* 0x0000000000107947 */ /* 0x000fea0003800000 */
.L_x_1:
[----:B------:R-:W-:Y:S01]  /*02e0*/  IMAD.MOV.U32 R0, RZ, RZ, -0x1 ;  /* 0xffffffffff007424 */ /* 0x000fe200078e00ff */
[----:B------:R-:W-:-:S04]  /*02f0*/  MOV R2, 0x320 ;  /* 0x0000032000027802 */ /* 0x000fc80000000f00 */
[----:B------:R0:W-:Y:S03]  /*0300*/  STS [UR4], R0 ;  /* 0x00000000ff007988 */ /* 0x0001e60008000804 */
[----:B0-----:R-:W-:Y:S05]  /*0310*/  CALL.REL.NOINC `($__internal_1_$__cuda_sm10x_tcgen05_guardrail_trap_phase_invalid_during_alloc) ;  /* 0x00000054009c7944 */ /* 0x001fea0003c00000 */
.L_x_2:
[----:B------:R-:W-:Y:S05]  /*0320*/  WARPSYNC.ALL ;  /* 0x0000000000007948 */ /* 0x000fea0003800000 */
[----:B------:R-:W-:Y:S01]  /*0330*/  NOP ;  /* 0x0000000000007918 */ /* 0x000fe20000000000 */
.L_x_0:
[----:B------:R-:W1:Y:S01]  /*0340*/  LDC.64 R8, c[0x0][0x398] ;  /* 0x0000e600ff087b82 */ /* 0x000e620000000a00 */
[----:B------:R-:W2:Y:S01]  /*0350*/  S2R R5, SR_CTAID.X ;  /* 0x0000000000057919 */ /* 0x000ea20000002500 */
[----:B------:R-:W-:Y:S01]  /*0360*/  LOP3.LUT R136, R135, 0xff, RZ, 0xc0, !PT ;  /* 0x000000ff87887812 */ /* 0x000fe200078ec0ff */
[----:B------:R-:W3:Y:S01]  /*0370*/  LDCU.128 UR16, c[0x0][0x380] ;  /* 0x00007000ff1077ac */ /* 0x000ee20008000c00 */
[----:B------:R-:W-:-:S04]  /*0380*/  UMOV UR9, 0x400 ;  /* 0x0000040000097882 */ /* 0x000fc80000000000 */
[----:B------:R-:W4:Y:S01]  /*0390*/  LDC.64 R104, c[0x0][0x3a0] ;  /* 0x0000e800ff687b82 */ /* 0x000f220000000a00 */
[----:B------:R-:W0:Y:S07]  /*03a0*/  LDCU UR13, c[0x0][0x3b0] ;  /* 0x00007600ff0d77ac */ /* 0x000e2e0008000800 */
[----:B------:R-:W5:Y:S01]  /*03b0*/  S2UR UR4, SR_CgaCtaId ;  /* 0x00000000000479c3 */ /* 0x000f620000008800 */
[----:B01----:R-:W-:Y:S01]  /*03c0*/  VIADD R0, R9, 0xf ;  /* 0x0000000f09007836 */ /* 0x003fe20000000000 */
[----:B------:R-:W-:-:S06]  /*03d0*/  IABS R13, R9 ;  /* 0x00000009000d7213 */ /* 0x000fcc0000000000 */
[----:B------:R-:W0:Y:S08]  /*03e0*/  LDC.64 R132, c[0x0][0x3a8] ;  /* 0x0000ea00ff847b82 */ /* 0x000e300000000a00 */
[----:B------:R-:W-:Y:S01]  /*03f0*/  BAR.SYNC.DEFER_BLOCKING 0x0 ;  /* 0x0000000000007b1d */ /* 0x000fe20000010000 */
[----:B------:R-:W-:Y:S02]  /*0400*/  ISETP.NE.AND P6, PT, R9, RZ, PT ;  /* 0x000000ff0900720c */ /* 0x000fe40003fc5270 */
[----:B------:R-:W-:Y:S01]  /*0410*/  SHF.R.S32.HI R3, RZ, 0x1f, R0 ;  /* 0x0000001fff037819 */ /* 0x000fe20000011400 */
[----:B----4-:R-:W-:Y:S01]  /*0420*/  VIADD R137, R104, 0xffffffe0 ;  /* 0xffffffe068897836 */ /* 0x010fe20000000000 */
[----:B--2---:R-:W-:-:S02]  /*0430*/  IABS R10, R5 ;  /* 0x00000005000a7213 */ /* 0x004fc40000000000 */
[----:B------:R-:W-:-:S04]  /*0440*/  LEA.HI R3, R3, R0, RZ, 0x4 ;  /* 0x0000000003037211 */ /* 0x000fc800078f20ff */
[----:B------:R-:W-:Y:S01]  /*0450*/  SHF.R.S32.HI R3, RZ, 0x4, R3 ;  /* 0x00000004ff037819 */ /* 0x000fe20000011403 */
[----:B-----5:R-:W-:-:S04]  /*0460*/  ULEA UR9, UR4, UR9, 0x18 ;  /* 0x0000000904097291 */ /* 0x020fc8000f8ec0ff */
[----:B------:R-:W-:-:S05]  /*0470*/  IMAD.SHL.U32 R4, R3, 0x8, RZ ;  /* 0x0000000803047824 */ /* 0x000fca00078e00ff */
[-C--:B------:R-:W-:Y:S02]  /*0480*/  IABS R7, R4.reuse ;  /* 0x0000000400077213 */ /* 0x080fe40000000000 */
[----:B------:R-:W-:Y:S01]  /*0490*/  IABS R12, R4 ;  /* 0x00000004000c7213 */ /* 0x000fe20000000000 */
[----:B------:R-:W1:Y:S01]  /*04a0*/  LDS R16, [UR9] ;  /* 0x00000009ff107984 */ /* 0x000e620008000800 */
[----:B------:R-:W2:Y:S08]  /*04b0*/  I2F.RP R0, R7 ;  /* 0x0000000700007306 */ /* 0x000eb00000209400 */
[----:B--2---:R-:W2:Y:S02]  /*04c0*/  MUFU.RCP R0, R0 ;  /* 0x0000000000007308 */ /* 0x004ea40000001000 */
[----:B--2---:R-:W-:-:S02]  /*04d0*/  VIADD R2, R0, 0xffffffe ;  /* 0x0ffffffe00027836 */ /* 0x004fc40000000000 */
[----:B------:R-:W-:-:S04]  /*04e0*/  IMAD.MOV R0, RZ, RZ, -R12 ;  /* 0x000000ffff007224 */ /* 0x000fc800078e0a0c */
[----:B------:R2:W4:Y:S01]  /*04f0*/  F2I.FTZ.U32.TRUNC.NTZ R3, R2 ;  /* 0x0000000200037305 */ /* 0x000522000021f000 */
[----:B-1----:R-:W-:Y:S01]  /*0500*/  R2UR UR8, R16 ;  /* 0x00000000100872ca */ /* 0x002fe200000e0000 */
[----:B--2---:R-:W-:Y:S02]  /*0510*/  IMAD.MOV.U32 R2, RZ, RZ, RZ ;  /* 0x000000ffff027224 */ /* 0x004fe400078e00ff */
[----:B----4-:R-:W-:-:S04]  /*0520*/  IMAD.MOV R6, RZ, RZ, -R3 ;  /* 0x000000ffff067224 */ /* 0x010fc800078e0a03 */
[----:B------:R-:W-:Y:S02]  /*0530*/  IMAD R11, R6, R7, RZ ;  /* 0x00000007060b7224 */ /* 0x000fe400078e02ff */
[----:B------:R-:W-:Y:S01]  /*0540*/  IMAD.MOV.U32 R6, RZ, RZ, R10 ;  /* 0x000000ffff067224 */ /* 0x000fe200078e000a */
[----:B------:R-:W-:Y:S01]  /*0550*/  IABS R10, R8 ;  /* 0x00000008000a7213 */ /* 0x000fe20000000000 */
[----:B------:R-:W-:-:S06]  /*0560*/  IMAD.HI.U32 R3, R3, R11, R2 ;  /* 0x0000000b03037227 */ /* 0x000fcc00078e0002 */
[----:B------:R-:W-:-:S04]  /*0570*/  IMAD.HI.U32 R3, R3, R6, RZ ;  /* 0x0000000603037227 */ /* 0x000fc800078e00ff */
[----:B------:R-:W-:Y:S01]  /*0580*/  IMAD R0, R3, R0, R6 ;  /* 0x0000000003007224 */ /* 0x000fe200078e0206 */
[----:B------:R-:W-:Y:S04]  /*0590*/  BAR.SYNC.DEFER_BLOCKING 0x0 ;  /* 0x0000000000007b1d */ /* 0x000fe80000010000 */
[----:B------:R-:W-:-:S13]  /*05a0*/  ISETP.GT.U32.AND P1, PT, R7, R0, PT ;  /* 0x000000000700720c */ /* 0x000fda0003f24070 */
[----:B------:R-:W-:Y:S02]  /*05b0*/  @!P1 IMAD.IADD R0, R0, 0x1, -R7 ;  /* 0x0000000100009824 */ /* 0x000fe400078e0a07 */
[----:B------:R-:W-:Y:S01]  /*05c0*/  @!P1 VIADD R3, R3, 0x1 ;  /* 0x0000000103039836 */ /* 0x000fe20000000000 */
[----:B------:R-:W-:Y:S02]  /*05d0*/  ISETP.NE.AND P1, PT, R4, RZ, PT ;  /* 0x000000ff0400720c */ /* 0x000fe40003f25270 */
[----:B------:R-:W-:Y:S02]  /*05e0*/  ISETP.GE.U32.AND P0, PT, R0, R7, PT ;  /* 0x000000070000720c */ /* 0x000fe40003f06070 */
[----:B------:R-:W-:-:S04]  /*05f0*/  LOP3.LUT R0, R5, R4, RZ, 0x3c, !PT ;  /* 0x0000000405007212 */ /* 0x000fc800078e3cff */
[----:B------:R-:W-:Y:S01]  /*0600*/  ISETP.GE.AND P2, PT, R0, RZ, PT ;  /* 0x000000ff0000720c */ /* 0x000fe20003f46270 */
[----:B------:R-:W-:-:S06]  /*0610*/  VIADD R0, R8, 0x1ff ;  /* 0x000001ff08007836 */ /* 0x000fcc0000000000 */
[----:B------:R-:W-:-:S04]  /*0620*/  @P0 VIADD R3, R3, 0x1 ;  /* 0x0000000103030836 */ /* 0x000fc80000000000 */
[----:B------:R-:W-:Y:S01]  /*0630*/  IMAD.MOV.U32 R2, RZ, RZ, R3 ;  /* 0x000000ffff027224 */ /* 0x000fe200078e0003 */
[----:B------:R-:W-:-:S03]  /*0640*/  SHF.R.S32.HI R3, RZ, 0x1f, R0 ;  /* 0x0000001fff037819 */ /* 0x000fc60000011400 */
[----:B------:R-:W-:Y:S01]  /*0650*/  @!P2 IMAD.MOV R2, RZ, RZ, -R2 ;  /* 0x000000ffff02a224 */ /* 0x000fe200078e0a02 */
[----:B------:R-:W-:Y:S02]  /*0660*/  @!P1 LOP3.LUT R2, RZ, R4, RZ, 0x33, !PT ;  /* 0x00000004ff029212 */ /* 0x000fe400078e33ff */
[----:B------:R-:W-:-:S03]  /*0670*/  LEA.HI R3, R3, R0, RZ, 0x9 ;  /* 0x0000000003037211 */ /* 0x000fc600078f48ff */
[----:B------:R-:W-:Y:S02]  /*0680*/  IMAD.SHL.U32 R11, R2, 0x8, RZ ;  /* 0x00000008020b7824 */ /* 0x000fe400078e00ff */
[----:B------:R-:W-:-:S03]  /*0690*/  IMAD.MOV R2, RZ, RZ, -R2 ;  /* 0x000000ffff027224 */ /* 0x000fc600078e0a02 */
[----:B------:R-:W-:Y:S01]  /*06a0*/  LEA.HI.SX32 R3, R3, -R11, 0x17 ;  /* 0x8000000b03037211 */ /* 0x000fe200078fbaff */
[----:B------:R-:W-:Y:S02]  /*06b0*/  IMAD R12, R4, R2, R5 ;  /* 0x00000002040c7224 */ /* 0x000fe400078e0205 */
[----:B------:R-:W-:Y:S01]  /*06c0*/  IMAD.MOV.U32 R2, RZ, RZ, RZ ;  /* 0x000000ffff027224 */ /* 0x000fe200078e00ff */
[----:B------:R-:W-:Y:S02]  /*06d0*/  VIMNMX R15, PT, PT, R3, 0x8, PT ;  /* 0x00000008030f7848 */ /* 0x000fe40003fe0100 */
[----:B------:R-:W-:Y:S02]  /*06e0*/  IABS R4, R12 ;  /* 0x0000000c00047213 */ /* 0x000fe40000000000 */
[----:B------:R-:W-:-:S04]  /*06f0*/  IABS R7, R15 ;  /* 0x0000000f00077213 */ /* 0x000fc80000000000 */
[----:B------:R-:W1:Y:S08]  /*0700*/  I2F.RP R0, R7 ;  /* 0x0000000700007306 */ /* 0x000e700000209400 */
[----:B-1----:R-:W1:Y:S02]  /*0710*/  MUFU.RCP R0, R0 ;  /* 0x0000000000007308 */ /* 0x002e640000001000 */
[----:B-1----:R-:W-:-:S06]  /*0720*/  VIADD R3, R0, 0xffffffe ;  /* 0x0ffffffe00037836 */ /* 0x002fcc0000000000 */
[----:B------:R-:W1:Y:S02]  /*0730*/  F2I.FTZ.U32.TRUNC.NTZ R3, R3 ;  /* 0x0000000300037305 */ /* 0x000e64000021f000 */
[----:B-1----:R-:W-:-:S04]  /*0740*/  IMAD.MOV R6, RZ, RZ, -R3 ;  /* 0x000000ffff067224 */ /* 0x002fc800078e0a03 */
[----:B------:R-:W-:Y:S01]  /*0750*/  IMAD R5, R6, R7, RZ ;  /* 0x0000000706057224 */ /* 0x000fe200078e02ff */
[----:B------:R-:W-:-:S03]  /*0760*/  IABS R6, R15 ;  /* 0x0000000f00067213 */ /* 0x000fc60000000000 */
[----:B------:R-:W-:-:S04]  /*0770*/  IMAD.HI.U32 R2, R3, R5, R2 ;  /* 0x0000000503027227 */ /* 0x000fc800078e0002 */
[----:B------:R-:W-:Y:S02]  /*0780*/  IMAD.MOV.U32 R3, RZ, RZ, R4 ;  /* 0x000000ffff037224 */ /* 0x000fe400078e0004 */
[----:B------:R-:W-:Y:S02]  /*0790*/  IMAD.MOV R0, RZ, RZ, -R6 ;  /* 0x000000ffff007224 */ /* 0x000fe400078e0a06 */
[----:B------:R-:W1:Y:S01]  /*07a0*/  I2F.RP R6, R13 ;  /* 0x0000000d00067306 */ /* 0x000e620000209400 */
[----:B------:R-:W-:-:S04]  /*07b0*/  IMAD.HI.U32 R2, R2, R3, RZ ;  /* 0x0000000302027227 */ /* 0x000fc800078e00ff */
[----:B------:R-:W-:-:S03]  /*07c0*/  IMAD R0, R2, R0, R3 ;  /* 0x0000000002007224 */ /* 0x000fc600078e0203 */
[----:B------:R-:W2:Y:S02]  /*07d0*/  I2F.RP R3, R10 ;  /* 0x0000000a00037306 */ /* 0x000ea40000209400 */
[----:B------:R-:W-:-:S06]  /*07e0*/  ISETP.GT.U32.AND P1, PT, R7, R0, PT ;  /* 0x000000000700720c */ /* 0x000fcc0003f24070 */
[----:B-1----:R-:W1:Y:S07]  /*07f0*/  MUFU.RCP R6, R6 ;  /* 0x0000000600067308 */ /* 0x002e6e0000001000 */
[----:B------:R-:W-:Y:S01]  /*0800*/  @!P1 IMAD.IADD R0, R0, 0x1, -R7 ;  /* 0x0000000100009824 */ /* 0x000fe200078e0a07 */
[----:B--2---:R-:W2:Y:S01]  /*0810*/  MUFU.RCP R3, R3 ;  /* 0x0000000300037308 */ /* 0x004ea20000001000 */
[----:B------:R-:W-:Y:S01]  /*0820*/  @!P1 VIADD R2, R2, 0x1 ;  /* 0x0000000102029836 */ /* 0x000fe20000000000 */
[----:B------:R-:W-:-:S02]  /*0830*/  ISETP.NE.AND P1, PT, R15, RZ, PT ;  /* 0x000000ff0f00720c */ /* 0x000fc40003f25270 */
[----:B------:R-:W-:Y:S02]  /*0840*/  ISETP.GE.U32.AND P0, PT, R0, R7, PT ;  /* 0x000000070000720c */ /* 0x000fe40003f06070 */
[----:B------:R-:W-:Y:S01]  /*0850*/  LOP3.LUT R0, R12, R15, RZ, 0x3c, !PT ;  /* 0x0000000f0c007212 */ /* 0x000fe200078e3cff */
[----:B-1----:R-:W-:-:S03]  /*0860*/  VIADD R4, R6, 0xffffffe ;  /* 0x0ffffffe06047836 */ /* 0x002fc60000000000 */
[----:B------:R-:W-:Y:S02]  /*0870*/  ISETP.GE.AND P2, PT, R0, RZ, PT ;  /* 0x000000ff0000720c */ /* 0x000fe40003f46270 */
[----:B------:R-:W-:Y:S01]  /*0880*/  SHF.R.U32.HI R6, RZ, 0x5, R135 ;  /* 0x00000005ff067819 */ /* 0x000fe20000011687 */
[----:B------:R-:W1:Y:S01]  /*0890*/  F2I.FTZ.U32.TRUNC.NTZ R5, R4 ;  /* 0x0000000400057305 */ /* 0x000e62000021f000 */
[----:B--2---:R-:W-:-:S03]  /*08a0*/  VIADD R3, R3, 0xffffffe ;  /* 0x0ffffffe03037836 */ /* 0x004fc60000000000 */
[----:B------:R-:W-:-:S04]  /*08b0*/  @P0 VIADD R2, R2, 0x1 ;  /* 0x0000000102020836 */ /* 0x000fc80000000000 */
[----:B------:R-:W-:Y:S01]  /*08c0*/  IMAD.MOV.U32 R0, RZ, RZ, R2 ;  /* 0x000000ffff007224 */ /* 0x000fe200078e0002 */
[----:B------:R-:W2:Y:S03]  /*08d0*/  F2I.FTZ.U32.TRUNC.NTZ R3, R3 ;  /* 0x0000000300037305 */ /* 0x000ea6000021f000 */
[----:B------:R-:W-:Y:S01]  /*08e0*/  @!P2 IMAD.MOV R0, RZ, RZ, -R0 ;  /* 0x000000ffff00a224 */ /* 0x000fe200078e0a00 */
[----:B------:R-:W-:Y:S01]  /*08f0*/  @!P1 LOP3.LUT R0, RZ, R15, RZ, 0x33, !PT ;  /* 0x0000000fff009212 */ /* 0x000fe200078e33ff */
[----:B-1----:R-:W-:-:S04]  /*0900*/  IMAD.MOV R4, RZ, RZ, -R5 ;  /* 0x000000ffff047224 */ /* 0x002fc800078e0a05 */
[----:B------:R-:W-:Y:S02]  /*0910*/  IMAD R7, R4, R13, RZ ;  /* 0x0000000d04077224 */ /* 0x000fe400078e02ff */
[----:B------:R-:W-:Y:S02]  /*0920*/  IMAD.MOV.U32 R4, RZ, RZ, RZ ;  /* 0x000000ffff047224 */ /* 0x000fe400078e00ff */
[----:B------:R-:W-:Y:S02]  /*0930*/  IMAD.MOV R2, RZ, RZ, -R0 ;  /* 0x000000ffff027224 */ /* 0x000fe400078e0a00 */
[----:B------:R-:W-:Y:S01]  /*0940*/  IMAD.HI.U32 R4, R5, R7, R4 ;  /* 0x0000000705047227 */ /* 0x000fe200078e0004 */
[----:B------:R-:W-:-:S03]  /*0950*/  SGXT.U32 R7, R6, 0x3 ;  /* 0x000000030607781a */ /* 0x000fc60000000000 */
[----:B------:R-:W-:Y:S02]  /*0960*/  IMAD.SHL.U32 R0, R0, 0x10, RZ ;  /* 0x0000001000007824 */ /* 0x000fe400078e00ff */
[----:B------:R-:W-:Y:S02]  /*0970*/  IMAD R2, R15, R2, R12 ;  /* 0x000000020f027224 */ /* 0x000fe400078e020c */
[----:B--2---:R-:W-:Y:S01]  /*0980*/  IMAD.MOV R6, RZ, RZ, -R3 ;  /* 0x000000ffff067224 */ /* 0x004fe200078e0a03 */
[----:B------:R-:W-:Y:S01]  /*0990*/  LOP3.LUT R7, R0, R7, RZ, 0xfc, !PT ;  /* 0x0000000700077212 */ /* 0x000fe200078efcff */
[----:B------:R-:W-:Y:S02]  /*09a0*/  IMAD.IADD R5, R11, 0x1, R2 ;  /* 0x000000010b057824 */ /* 0x000fe400078e0202 */
[----:B------:R-:W-:Y:S01]  /*09b0*/  IMAD.MOV.U32 R11, RZ, RZ, R6 ;  /* 0x000000ffff0b7224 */ /* 0x000fe200078e0006 */
[----:B------:R-:W-:Y:S01]  /*09c0*/  LOP3.LUT R15, R7, 0x8, RZ, 0xfc, !PT ;  /* 0x00000008070f7812 */ /* 0x000fe200078efcff */
[----:B------:R-:W-:Y:S01]  /*09d0*/  IMAD.MOV.U32 R2, RZ, RZ, RZ ;  /* 0x000000ffff027224 */ /* 0x000fe200078e00ff */
[----:B------:R-:W-:Y:S01]  /*09e0*/  IABS R6, R7 ;  /* 0x0000000700067213 */ /* 0x000fe20000000000 */
[----:B------:R-:W-:Y:S01]  /*09f0*/  IMAD R11, R11, R10, RZ ;  /* 0x0000000a0b0b7224 */ /* 0x000fe200078e02ff */
[----:B------:R-:W-:Y:S01]  /*0a00*/  IABS R12, R15 ;  /* 0x0000000f000c7213 */ /* 0x000fe20000000000 */
[----:B------:R-:W-:-:S02]  /*0a10*/  IMAD R134, R5, 0x200, R136 ;  /* 0x0000020005867824 */ /* 0x000fc400078e0288 */
[----:B------:R-:W-:-:S03]  /*0a20*/  IMAD.HI.U32 R2, R3, R11, R2 ;  /* 0x0000000b03027227 */ /* 0x000fc600078e0002 */
[----:B------:R-:W-:Y:S01]  /*0a30*/  IABS R5, R134 ;  /* 0x0000008600057213 */ /* 0x000fe20000000000 */
[----:B------:R-:W-:-:S04]  /*0a40*/  IMAD.HI.U32 R3, R4, R6, RZ ;  /* 0x0000000604037227 */ /* 0x000fc800078e00ff */
[----:B------:R-:W-:Y:S02]  /*0a50*/  VIADD R183, R134, 0x100 ;  /* 0x0000010086b77836 */ /* 0x000fe40000000000 */
[----:B------:R-:W-:-:S03]  /*0a60*/  IMAD.HI.U32 R4, R4, R12, RZ ;  /* 0x0000000c04047227 */ /* 0x000fc600078e00ff */
[----:B------:R-:W-:Y:S01]  /*0a70*/  IABS R11, R183 ;  /* 0x000000b7000b7213 */ /* 0x000fe20000000000 */
[----:B------:R-:W-:Y:S02]  /*0a80*/  IMAD.MOV R3, RZ, RZ, -R3 ;  /* 0x000000ffff037224 */ /* 0x000fe400078e0a03 */
[----:B------:R-:W-:Y:S02]  /*0a90*/  IMAD.MOV R14, RZ, RZ, -R4 ;  /* 0x000000ffff0e7224 */ /* 0x000fe400078e0a04 */
[----:B------:R-:W-:Y:S02]  /*0aa0*/  IMAD R4, R13, R3, R6 ;  /* 0x000000030d047224 */ /* 0x000fe400078e0206 */
[----:B------:R-:W-:-:S03]  /*0ab0*/  IMAD.HI.U32 R3, R2, R5, RZ ;  /* 0x0000000502037227 */ /* 0x000fc600078e00ff */
[----:B------:R-:W-:Y:S01]  /*0ac0*/  ISETP.GT.U32.AND P0, PT, R13, R4, PT ;  /* 0x000000040d00720c */ /* 0x000fe20003f04070 */
[----:B------:R-:W-:-:S04]  /*0ad0*/  IMAD.HI.U32 R2, R2, R11, RZ ;  /* 0x0000000b02027227 */ /* 0x000fc800078e00ff */
[C---:B------:R-:W-:Y:S02]  /*0ae0*/  IMAD R6, R13.reuse, R14, R12 ;  /* 0x0000000e0d067224 */ /* 0x040fe400078e020c */
[----:B------:R-:W-:Y:S02]  /*0af0*/  IMAD.MOV R3, RZ, RZ, -R3 ;  /* 0x000000ffff037224 */ /* 0x000fe400078e0a03 */
[----:B------:R-:W-:Y:S01]  /*0b00*/  IMAD.MOV R12, RZ, RZ, -R2 ;  /* 0x000000ffff0c7224 */ /* 0x000fe200078e0a02 */
[C---:B------:R-:W-:Y:S01]  /*0b10*/  ISETP.GT.U32.AND P3, PT, R13.reuse, R6, PT ;  /* 0x000000060d00720c */ /* 0x040fe20003f64070 */
[C---:B------:R-:W-:Y:S01]  /*0b20*/  IMAD R2, R10.reuse, R3, R5 ;  /* 0x000000030a027224 */ /* 0x040fe200078e0205 */
[----:B------:R-:W-:Y:S01]  /*0b30*/  SHF.R.U32.HI R5, RZ, 0x5, R135 ;  /* 0x00000005ff057819 */ /* 0x000fe20000011687 */
[----:B------:R-:W-:Y:S02]  /*0b40*/  IMAD R3, R10, R12, R11 ;  /* 0x0000000c0a037224 */ /* 0x000fe400078e020b */
[----:B------:R-:W-:Y:S01]  /*0b50*/  @!P0 IMAD.IADD R4, R4, 0x1, -R13 ;  /* 0x0000000104048824 */ /* 0x000fe200078e0a0d */
[----:B------:R-:W-:Y:S01]  /*0b60*/  ISETP.GT.U32.AND P1, PT, R10, R2, PT ;  /* 0x000000020a00720c */ /* 0x000fe20003f24070 */
[----:B------:R-:W-:Y:S01]  /*0b70*/  VIADD R11, R104, 0xffffffe3 ;  /* 0xffffffe3680b7836 */ /* 0x000fe20000000000 */
[----:B------:R-:W-:Y:S01]  /*0b80*/  ISETP.GT.U32.AND P2, PT, R10, R3, PT ;  /* 0x000000030a00720c */ /* 0x000fe20003f44070 */
[----:B------:R-:W-:Y:S01]  /*0b90*/  VIADD R14, R104, 0xfffffff2 ;  /* 0xfffffff2680e7836 */ /* 0x000fe20000000000 */
[----:B------:R-:W-:-:S02]  /*0ba0*/  ISETP.GT.U32.AND P4, PT, R13, R4, PT ;  /* 0x000000040d00720c */ /* 0x000fc40003f84070 */
[----:B------:R-:W-:Y:S01]  /*0bb0*/  ISETP.GE.AND P0, PT, R7, RZ, PT ;  /* 0x000000ff0700720c */ /* 0x000fe20003f06270 */
[--C-:B------:R-:W-:Y:S01]  /*0bc0*/  @!P3 IMAD.IADD R6, R6, 0x1, -R13.reuse ;  /* 0x000000010606b824 */ /* 0x100fe200078e0a0d */
[----:B------:R-:W-:Y:S01]  /*0bd0*/  R2UR UR12, R5 ;  /* 0x00000000050c72ca */ /* 0x000fe200000e0000 */
[----:B------:R-:W-:Y:S01]  /*0be0*/  VIADD R7, R104, 0xffffffe6 ;  /* 0xffffffe668077836 */ /* 0x000fe20000000000 */
[----:B------:R-:W-:Y:S02]  /*0bf0*/  LOP3.LUT R5, RZ, R9, RZ, 0x33, !PT ;  /* 0x00000009ff057212 */ /* 0x000fe400078e33ff */
[----:B------:R-:W-:Y:S01]  /*0c00*/  ISETP.GT.U32.AND P5, PT, R13, R6, PT ;  /* 0x000000060d00720c */ /* 0x000fe20003fa4070 */
[--C-:B------:R-:W-:Y:S01]  /*0c10*/  @!P1 IMAD.IADD R2, R2, 0x1, -R10.reuse ;  /* 0x0000000102029824 */ /* 0x100fe200078e0a0a */
[----:B------:R-:W-:Y:S01]  /*0c20*/  ISETP.GE.AND P1, PT, R15, RZ, PT ;  /* 0x000000ff0f00720c */ /* 0x000fe20003f26270 */
[----:B------:R-:W-:Y:S02]  /*0c30*/  @!P2 IMAD.IADD R3, R3, 0x1, -R10 ;  /* 0x000000010303a824 */ /* 0x000fe400078e0a0a */
[----:B------:R-:W-:Y:S01]  /*0c40*/  @!P4 IMAD.IADD R4, R4, 0x1, -R13 ;  /* 0x000000010404c824 */ /* 0x000fe200078e0a0d */
[----:B------:R-:W-:-:S02]  /*0c50*/  ISETP.GT.U32.AND P2, PT, R10, R2, PT ;  /* 0x000000020a00720c */ /* 0x000fc40003f44070 */
[----:B------:R-:W-:Y:S01]  /*0c60*/  ISETP.GT.U32.AND P3, PT, R10, R3, PT ;  /* 0x000000030a00720c */ /* 0x000fe20003f64070 */
[----:B------:R-:W-:Y:S01]  /*0c70*/  @!P0 IMAD.MOV R4, RZ, RZ, -R4 ;  /* 0x000000ffff048224 */ /* 0x000fe200078e0a04 */
[----:B------:R-:W-:Y:S02]  /*0c80*/  ISETP.GE.AND P4, PT, R134, RZ, PT ;  /* 0x000000ff8600720c */ /* 0x000fe40003f86270 */
[----:B------:R-:W-:Y:S01]  /*0c90*/  ISETP.NE.AND P0, PT, R8, RZ, PT ;  /* 0x000000ff0800720c */ /* 0x000fe20003f05270 */
[----:B------:R-:W-:Y:S01]  /*0ca0*/  @!P5 IMAD.IADD R6, R6, 0x1, -R13 ;  /* 0x000000010606d824 */ /* 0x000fe200078e0a0d */
[----:B------:R-:W-:Y:S02]  /*0cb0*/  ISETP.GE.AND P5, PT, R183, RZ, PT ;  /* 0x000000ffb700720c */ /* 0x000fe40003fa6270 */
[----:B------:R-:W-:Y:S01]  /*0cc0*/  SEL R145, R5, R4, !P6 ;  /* 0x0000000405917207 */ /* 0x000fe20007000000 */
[----:B------:R-:W-:Y:S02]  /*0cd0*/  @!P1 IMAD.MOV R6, RZ, RZ, -R6 ;  /* 0x000000ffff069224 */ /* 0x000fe400078e0a06 */
[----:B------:R-:W-:-:S02]  /*0ce0*/  @!P2 IMAD.IADD R2, R2, 0x1, -R10 ;  /* 0x000000010202a824 */ /* 0x000fc400078e0a0a */
[----:B------:R-:W-:Y:S01]  /*0cf0*/  @!P3 IMAD.IADD R3, R3, 0x1, -R10 ;  /* 0x000000010303b824 */ /* 0x000fe200078e0a0a */
[----:B------:R-:W-:Y:S01]  /*0d00*/  SEL R146, R5, R6, !P6 ;  /* 0x0000000605927207 */ /* 0x000fe20007000000 */
[----:B------:R-:W-:Y:S02]  /*0d10*/  @!P4 IMAD.MOV R2, RZ, RZ, -R2 ;  /* 0x000000ffff02c224 */ /* 0x000fe400078e0a02 */
[----:B------:R-:W-:Y:S01]  /*0d20*/  IMAD.MOV.U32 R4, RZ, RZ, R3 ;  /* 0x000000ffff047224 */ /* 0x000fe200078e0003 */
[----:B------:R-:W-:Y:S01]  /*0d30*/  LOP3.LUT R3, RZ, R8, RZ, 0x33, !PT ;  /* 0x00000008ff037212 */ /* 0x000fe200078e33ff */
[C---:B------:R-:W-:Y:S02]  /*0d40*/  VIADD R5, R104.reuse, 0xffffffff ;  /* 0xffffffff68057836 */ /* 0x040fe40000000000 */
[----:B------:R-:W-:Y:S01]  /*0d50*/  @!P5 IMAD.MOV R4, RZ, RZ, -R4 ;  /* 0x000000ffff04d224 */ /* 0x000fe200078e0a04 */
[----:B------:R-:W-:Y:S01]  /*0d60*/  SEL R2, R3, R2, !P0 ;  /* 0x0000000203027207 */ /* 0x000fe20004000000 */
[----:B------:R-:W-:-:S02]  /*0d70*/  VIADD R6, R104, 0xffffffec ;  /* 0xffffffec68067836 */ /* 0x000fc40000000000 */
[C---:B------:R-:W-:Y:S01]  /*0d80*/  VIADD R10, R104.reuse, 0xffffffe2 ;  /* 0xffffffe2680a7836 */ /* 0x040fe20000000000 */
[----:B------:R-:W-:Y:S01]  /*0d90*/  SEL R4, R3, R4, !P0 ;  /* 0x0000000403047207 */ /* 0x000fe20004000000 */
[----:B------:R-:W-:Y:S01]  /*0da0*/  VIADD R3, R104, 0xffffffed ;  /* 0xffffffed68037836 */ /* 0x000fe20000000000 */
[----:B------:R-:W-:Y:S01]  /*0db0*/  ISETP.GE.U32.AND P0, PT, R5, 0x7fffffe0, PT ;  /* 0x7fffffe00500780c */ /* 0x000fe20003f06070 */
[-C--:B------:R-:W-:Y:S01]  /*0dc0*/  IMAD R2, R2, R105.reuse, RZ ;  /* 0x0000006902027224 */ /* 0x080fe200078e02ff */
[----:B------:R-:W-:Y:S01]  /*0dd0*/  ISETP.GE.U32.AND P2, PT, R6, 0x7fffffcd, PT ;  /* 0x7fffffcd0600780c */ /* 0x000fe20003f46070 */
[----:B------:R-:W-:Y:S01]  /*0de0*/  IMAD R105, R4, R105, RZ ;  /* 0x0000006904697224 */ /* 0x000fe200078e02ff */
[----:B------:R-:W-:Y:S01]  /*0df0*/  ISETP.GE.U32.AND P6, PT, R3, 0x7fffffce, PT ;  /* 0x7fffffce0300780c */ /* 0x000fe20003fc6070 */
[----:B------:R-:W-:Y:S01]  /*0e00*/  VIADD R5, R104, 0xffffffef ;  /* 0xffffffef68057836 */ /* 0x000fe20000000000 */
[----:B---3--:R-:W-:Y:S01]  /*0e10*/  LEA R30, P3, R2, UR16, 0x1 ;  /* 0x00000010021e7c11 */ /* 0x008fe2000f8608ff */
[C---:B------:R-:W-:Y:S01]  /*0e20*/  VIADD R4, R104.reuse, 0xffffffe8 ;  /* 0xffffffe868047836 */ /* 0x040fe20000000000 */
[----:B------:R-:W-:Y:S01]  /*0e30*/  LEA R32, P5, R105, UR16, 0x1 ;  /* 0x0000001069207c11 */ /* 0x000fe2000f8a08ff */
[C---:B------:R-:W-:Y:S01]  /*0e40*/  VIADD R3, R104.reuse, 0xffffffe9 ;  /* 0xffffffe968037836 */ /* 0x040fe20000000000 */
[----:B------:R-:W-:Y:S01]  /*0e50*/  ISETP.GE.U32.AND P4, PT, R5, 0x7fffffd0, PT ;  /* 0x7fffffd00500780c */ /* 0x000fe20003f86070 */
[----:B------:R-:W-:Y:S01]  /*0e60*/  VIADD R6, R104, 0xffffffee ;  /* 0xffffffee68067836 */ /* 0x000fe20000000000 */
[----:B------:R-:W-:Y:S01]  /*0e70*/  LEA.HI.X.SX32 R31, R2, UR17, 0x1, P3 ;  /* 0x00000011021f7c11 */ /* 0x000fe200098f0eff */
[C---:B------:R-:W-:Y:S01]  /*0e80*/  VIADD R5, R104.reuse, 0xffffffea ;  /* 0xffffffea68057836 */ /* 0x040fe20000000000 */
[----:B------:R-:W-:Y:S01]  /*0e90*/  LEA.HI.X.SX32 R33, R105, UR17, 0x1, P5 ;  /* 0x0000001169217c11 */ /* 0x000fe2000a8f0eff */
[----:B------:R-:W-:Y:S01]  /*0ea0*/  VIADD R2, R104, 0xffffffeb ;  /* 0xffffffeb68027836 */ /* 0x000fe20000000000 */
[----:B------:R-:W-:-:S02]  /*0eb0*/  ISETP.GE.U32.AND P3, PT, R4, 0x7fffffc9, PT ;  /* 0x7fffffc90400780c */ /* 0x000fc40003f66070 */
[----:B------:R-:W-:Y:S01]  /*0ec0*/  ISETP.GE.U32.AND P5, PT, R3, 0x7fffffca, PT ;  /* 0x7fffffca0300780c */ /* 0x000fe20003fa6070 */
[----:B------:R-:W-:Y:S01]  /*0ed0*/  VIADD R3, R104, 0xffffffe4 ;  /* 0xffffffe468037836 */ /* 0x000fe20000000000 */
[----:B------:R-:W-:Y:S01]  /*0ee0*/  ISETP.GE.U32.AND P1, PT, R6, 0x7fffffcf, PT ;  /* 0x7fffffcf0600780c */ /* 0x000fe20003f26070 */
[----:B------:R-:W-:Y:S01]  /*0ef0*/  VIADD R6, R104, 0xffffffe5 ;  /* 0xffffffe568067836 */ /* 0x000fe20000000000 */
[----:B------:R-:W-:Y:S02]  /*0f00*/  SEL R4, RZ, 0x1, P2 ;  /* 0x00000001ff047807 */ /* 0x000fe40001000000 */
[----:B------:R-:W-:Y:S02]  /*0f10*/  ISETP.GE.U32.AND P2, PT, R5, 0x7fffffcb, PT ;  /* 0x7fffffcb0500780c */ /* 0x000fe40003f46070 */
[----:B------:R-:W-:Y:S02]  /*0f20*/  SEL R5, RZ, 0x1fffe, P6 ;  /* 0x0001fffeff057807 */ /* 0x000fe40003000000 */
[----:B------:R-:W-:-:S02]  /*0f30*/  ISETP.GE.U32.AND P6, PT, R2, 0x7fffffcc, PT ;  /* 0x7fffffcc0200780c */ /* 0x000fc40003fc6070 */
[----:B------:R-:W-:Y:S01]  /*0f40*/  SEL R2, RZ, 0x4, P1 ;  /* 0x00000004ff027807 */ /* 0x000fe20000800000 */
[----:B------:R-:W-:Y:S01]  /*0f50*/  IMAD.IADD R4, R4, 0x1, R5 ;  /* 0x0000000104047824 */ /* 0x000fe200078e0205 */
[----:B------:R-:W-:Y:S02]  /*0f60*/  ISETP.GE.U32.AND P1, PT, R3, 0x7fffffc5, PT ;  /* 0x7fffffc50300780c */ /* 0x000fe40003f26070 */
[----:B------:R-:W-:Y:S02]  /*0f70*/  SEL R3, RZ, 0x7fff8, P4 ;  /* 0x0007fff8ff037807 */ /* 0x000fe40002000000 */
[----:B------:R-:W-:Y:S01]  /*0f80*/  ISETP.GE.U32.AND P4, PT, R6, 0x7fffffc6, PT ;  /* 0x7fffffc60600780c */ /* 0x000fe20003f86070 */
[C---:B------:R-:W-:Y:S01]  /*0f90*/  VIADD R6, R104.reuse, 0xffffffe7 ;  /* 0xffffffe768067836 */ /* 0x040fe20000000000 */
[----:B------:R-:W-:Y:S02]  /*0fa0*/  SEL R8, RZ, 0x1, P3 ;  /* 0x00000001ff087807 */ /* 0x000fe40001800000 */
[----:B------:R-:W-:Y:S01]  /*0fb0*/  ISETP.GE.U32.AND P3, PT, R7, 0x7fffffc7, PT ;  /* 0x7fffffc70700780c */ /* 0x000fe20003f66070 */
[----:B------:R-:W-:Y:S01]  /*0fc0*/  VIADD R7, R104, 0xffffffe1 ;  /* 0xffffffe168077836 */ /* 0x000fe20000000000 */
[----:B------:R-:W-:-:S02]  /*0fd0*/  SEL R9, RZ, 0x1fffe, P5 ;  /* 0x0001fffeff097807 */ /* 0x000fc40002800000 */
[----:B------:R-:W-:Y:S02]  /*0fe0*/  ISETP.GE.U32.AND P5, PT, R6, 0x7fffffc8, PT ;  /* 0x7fffffc80600780c */ /* 0x000fe40003fa6070 */
[----:B------:R-:W-:Y:S01]  /*0ff0*/  SEL R6, RZ, 0x4, P2 ;  /* 0x00000004ff067807 */ /* 0x000fe20001000000 */
[----:B------:R-:W-:Y:S01]  /*1000*/  IMAD.IADD R8, R8, 0x1, R9 ;  /* 0x0000000108087824 */ /* 0x000fe200078e0209 */
[----:B------:R-:W-:Y:S02]  /*1010*/  ISETP.GE.U32.AND P2, PT, R7, 0x7fffffc2, PT ;  /* 0x7fffffc20700780c */ /* 0x000fe40003f46070 */
[----:B------:R-:W-:Y:S02]  /*1020*/  SEL R7, RZ, 0x7fff8, P6 ;  /* 0x0007fff8ff077807 */ /* 0x000fe40003000000 */
[----:B------:R-:W-:Y:S01]  /*1030*/  ISETP.GE.U32.AND P6, PT, R10, 0x7fffffc3, PT ;  /* 0x7fffffc30a00780c */ /* 0x000fe20003fc6070 */
[----:B------:R-:W-:Y:S01]  /*1040*/  VIADD R10, R104, 0xfffffff0 ;  /* 0xfffffff0680a7836 */ /* 0x000fe20000000000 */
[----:B------:R-:W-:-:S02]  /*1050*/  SEL R12, RZ, 0x1, P1 ;  /* 0x00000001ff0c7807 */ /* 0x000fc40000800000 */
[----:B------:R-:W-:Y:S01]  /*1060*/  ISETP.GE.U32.AND P1, PT, R11, 0x7fffffc4, PT ;  /* 0x7fffffc40b00780c */ /* 0x000fe20003f26070 */
[----:B------:R-:W-:Y:S01]  /*1070*/  VIADD R11, R104, 0xfffffff1 ;  /* 0xfffffff1680b7836 */ /* 0x000fe20000000000 */
[----:B------:R-:W-:Y:S02]  /*1080*/  SEL R13, RZ, 0x1fffe, P4 ;  /* 0x0001fffeff0d7807 */ /* 0x000fe40002000000 */
[----:B------:R-:W-:Y:S02]  /*1090*/  ISETP.GE.U32.AND P4, PT, R10, 0x7fffffd1, PT ;  /* 0x7fffffd10a00780c */ /* 0x000fe40003f86070 */
[----:B------:R-:W-:Y:S01]  /*10a0*/  SEL R10, RZ, 0x4, P3 ;  /* 0x00000004ff0a7807 */ /* 0x000fe20001800000 */
[----:B------:R-:W-:Y:S01]  /*10b0*/  IMAD.IADD R12, R12, 0x1, R13 ;  /* 0x000000010c0c7824 */ /* 0x000fe200078e020d */
[----:B------:R-:W-:Y:S01]  /*10c0*/  ISETP.GE.U32.AND P3, PT, R11, 0x7fffffd2, PT ;  /* 0x7fffffd20b00780c */ /* 0x000fe20003f66070 */
[----:B------:R-:W-:Y:S01]  /*10d0*/  VIADD R13, R104, 0xfffffff7 ;  /* 0xfffffff7680d7836 */ /* 0x000fe20000000000 */
[----:B------:R-:W-:-:S02]  /*10e0*/  SEL R11, RZ, 0x7fff8, P5 ;  /* 0x0007fff8ff0b7807 */ /* 0x000fc40002800000 */
[----:B------:R-:W-:Y:S02]  /*10f0*/  ISETP.GE.U32.AND P5, PT, R14, 0x7fffffd3, PT ;  /* 0x7fffffd30e00780c */ /* 0x000fe40003fa6070 */
[----:B------:R-:W-:Y:S02]  /*1100*/  SEL R14, RZ, 0x1fffe, P2 ;  /* 0x0001fffeff0e7807 */ /* 0x000fe40001000000 */
[----:B------:R-:W-:Y:S02]  /*1110*/  ISETP.GE.U32.AND P2, PT, R137, 0x7fffffc1, PT ;  /* 0x7fffffc18900780c */ /* 0x000fe40003f46070 */
[----:B------:R-:W-:Y:S02]  /*1120*/  SEL R9, RZ, 0x4, P6 ;  /* 0x00000004ff097807 */ /* 0x000fe40003000000 */
[----:B------:R-:W-:Y:S02]  /*1130*/  ISETP.GE.U32.AND P6, PT, R13, 0x7fffffd8, PT ;  /* 0x7fffffd80d00780c */ /* 0x000fe40003fc6070 */
[----:B------:R-:W-:-:S02]  /*1140*/  SEL R13, RZ, 0x1, P2 ;  /* 0x00000001ff0d7807 */ /* 0x000fc40001000000 */
[----:B------:R-:W-:Y:S02]  /*1150*/  LOP3.LUT R8, R8, 0x3, RZ, 0xc0, !PT ;  /* 0x0000000308087812 */ /* 0x000fe400078ec0ff */
[----:B------:R-:W-:Y:S01]  /*1160*/  LOP3.LUT R12, R12, 0x3, RZ, 0xc0, !PT ;  /* 0x000000030c0c7812 */ /* 0x000fe200078ec0ff */
[----:B------:R-:W-:Y:S01]  /*1170*/  IMAD.IADD R13, R13, 0x1, R14 ;  /* 0x000000010d0d7824 */ /* 0x000fe200078e020e */
[----:B------:R-:W-:Y:S02]  /*1180*/  IADD3 R6, PT, PT, R8, R7, R6 ;  /* 0x0000000708067210 */ /* 0x000fe40007ffe006 */
[----:B------:R-:W-:Y:S02]  /*1190*/  IADD3 R10, PT, PT, R12, R11, R10 ;  /* 0x0000000b0c0a7210 */ /* 0x000fe40007ffe00a */
[----:B------:R-:W-:Y:S02]  /*11a0*/  SEL R8, RZ, 0x7fff8, P1 ;  /* 0x0007fff8ff087807 */ /* 0x000fe40000800000 */
[----:B------:R-:W-:Y:S01]  /*11b0*/  LOP3.LUT R13, R13, 0x3, RZ, 0xc0, !PT ;  /* 0x000000030d0d7812 */ /* 0x000fe200078ec0ff */
[----:B0-----:R-:W-:Y:S06]  /*11c0*/  BRA.U UP0, `(.L_x_5) ;  /* 0x0000000100187547 */ /* 0x001fec000b800000 */
[----:B------:R-:W-:Y:S01]  /*11d0*/  ELECT P1, URZ, PT ;  /* 0x0000000000ff782f */ /* 0x000fe20003820000 */
[----:B------:R-:W-:Y:S01]  /*11e0*/  IMAD.MOV.U32 R5, RZ, RZ, 0x1 ;  /* 0x00000001ff057424 */ /* 0x000fe200078e00ff */
[----:B------:R-:W-:Y:S01]  /*11f0*/  UMOV UR5, 0x40 ;  /* 0x0000004000057882 */ /* 0x000fe20000000000 */
[----:B------:R-:W-:Y:S01]  /*1200*/  UVIRTCOUNT.DEALLOC.SMPOOL 0x80 ;  /* 0x000000800000784c */ /* 0x000fe20000000000 */
[----:B------:R-:W-:-:S09]  /*1210*/  ULEA UR5, UR4, UR5, 0x18 ;  /* 0x0000000504057291 */ /* 0x000fd2000f8ec0ff */
[----:B------:R0:W-:Y:S03]  /*1220*/  @P1 STS.U8 [UR5], R5 ;  /* 0x00000005ff001988 */ /* 0x0001e60008000005 */
.L_x_5:
[----:B------:R-:W-:Y:S01]  /*1230*/  USHF.L.U32 UR4, UR12, 0x15, URZ ;  /* 0x000000150c047899 */ /* 0x000fe200080006ff */
[----:B------:R-:W-:Y:S01]  /*1240*/  ISETP.NE.U32.AND P1, PT, R136, RZ, PT ;  /* 0x000000ff8800720c */ /* 0x000fe20003f25070 */
[----:B------:R-:W-:Y:S01]  /*1250*/  USHF.L.U32 UR5, UR12, 0x3, URZ ;  /* 0x000000030c057899 */ /* 0x000fe200080006ff */
[----:B------:R-:W-:Y:S01]  /*1260*/  IADD3 R8, PT, PT, R13, R8, R9 ;  /* 0x000000080d087210 */ /* 0x000fe20007ffe009 */
[----:B------:R-:W-:Y:S01]  /*1270*/  ULOP3.LUT UR4, UR4, 0x600000, URZ, 0xc0, !UPT ;  /* 0x0060000004047892 */ /* 0x000fe2000f8ec0ff */
[----:B------:R-:W-:Y:S01]  /*1280*/  LOP3.LUT R142, R135, 0x1f, RZ, 0xc0, !PT ;  /* 0x0000001f878e7812 */ /* 0x000fe200078ec0ff */
[----:B------:R-:W-:Y:S01]  /*1290*/  ULOP3.LUT UR5, UR5, 0x20, URZ, 0xc0, !UPT ;  /* 0x0000002005057892 */ /* 0x000fe2000f8ec0ff */
[----:B0-----:R-:W-:Y:S01]  /*12a0*/  LOP3.LUT R5, R8, 0xf, RZ, 0xc0, !PT ;  /* 0x0000000f08057812 */ /* 0x001fe200078ec0ff */
[----:B------:R-:W-:Y:S01]  /*12b0*/  UMOV UR7, 0x1 ;  /* 0x0000000100077882 */ /* 0x000fe20000000000 */
[----:B------:R-:W-:Y:S01]  /*12c0*/  UIADD3 UR6, UPT, UPT, UR9, 0x10800, URZ ;  /* 0x0001080009067890 */ /* 0x000fe2000fffe0ff */
[----:B------:R-:W-:Y:S01]  /*12d0*/  LOP3.LUT R4, R4, 0x3, RZ, 0xc0, !PT ;  /* 0x0000000304047812 */ /* 0x000fe200078ec0ff */
[----:B------:R-:W-:Y:S01]  /*12e0*/  UIADD3 UR10, UPT, UPT, UR5, UR4, UR8 ;  /* 0x00000004050a7290 */ /* 0x000fe2000fffe008 */
[----:B------:R-:W-:Y:S01]  /*12f0*/  IMAD.SHL.U32 R6, R6, 0x100, RZ ;  /* 0x0000010006067824 */ /* 0x000fe200078e00ff */
[----:B------:R-:W-:Y:S01]  /*1300*/  PRMT R148, RZ, 0x7610, R148 ;  /* 0x00007610ff947816 */ /* 0x000fe20000000094 */
[----:B------:R-:W-:Y:S01]  /*1310*/  VOTEU.ALL UP1, P1 ;  /* 0x0000000000ff7886 */ /* 0x000fe20000820000 */
[----:B------:R-:W-:Y:S01]  /*1320*/  VOTEU.ALL UP2, P1 ;  /* 0x0000000000ff7886 */ /* 0x000fe20000840000 */
[----:B------:R-:W-:Y:S01]  /*1330*/  UMOV UR11, UR6 ;  /* 0x00000006000b7c82 */ /* 0x000fe20008000000 */
[----:B------:R-:W-:Y:S01]  /*1340*/  IMAD R103, R142, R133, RZ ;  /* 0x000000858e677224 */ /* 0x000fe200078e02ff */
[----:B------:R-:W-:Y:S01]  /*1350*/  IADD3 R2, PT, PT, R4, R3, R2 ;  /* 0x0000000304027210 */ /* 0x000fe20007ffe002 */
[----:B------:R-:W-:Y:S01]  /*1360*/  IMAD R5, R10, 0x10, R5 ;  /* 0x000000100a057824 */ /* 0x000fe200078e0205 */
[----:B------:R-:W-:Y:S01]  /*1370*/  STTM.x32 tmem[UR10], RZ ;  /* 0x000000ff000079ed */ /* 0x000fe200082c000a */
[----:B------:R-:W0:Y:S02]  /*1380*/  FENCE.VIEW.ASYNC.T ;  /* 0x00000000000073c6 */ /* 0x000e240000000200 */
[----:B0-----:R-:W-:Y:S01]  /*1390*/  BAR.SYNC.DEFER_BLOCKING 0x0 ;  /* 0x0000000000007b1d */ /* 0x001fe20000010000 */
[----:B------:R-:W-:-:S04]  /*13a0*/  @!UP1 UIADD3 UR4, UPT, UPT, -UR7, 0x100000, URZ ;  /* 0x0010000007049890 */ /* 0x000fc8000fffe1ff */
[----:B------:R-:W-:Y:S02]  /*13b0*/  @!UP1 USHF.L.U32 UR5, UR4, 0xb, URZ ;  /* 0x0000000b04059899 */ /* 0x000fe400080006ff */
[----:B------:R-:W-:Y:S01]  /*13c0*/  @!UP1 USHF.L.U32 UR4, UR4, 0x1, URZ ;  /* 0x0000000104049899 */ /* 0x000fe200080006ff */
[----:B------:R-:W-:Y:S01]  /*13d0*/  IMAD.SHL.U32 R102, R103, 0x2, RZ ;  /* 0x0000000267667824 */ /* 0x000fe200078e00ff */
[----:B------:R-:W-:Y:S01]  /*13e0*/  LOP3.LUT R3, R6, 0xf00, RZ, 0xe2, !PT ;  /* 0x00000f0006037812 */ /* 0x000fe200078ee2ff */
[----:B------:R-:W-:Y:S01]  /*13f0*/  IMAD R145, R145, UR13, RZ ;  /* 0x0000000d91917c24 */ /* 0x000fe2000f8e02ff */
[----:B------:R-:W-:Y:S02]  /*1400*/  PRMT R149, RZ, 0x7610, R149 ;  /* 0x00007610ff957816 */ /* 0x000fe40000000095 */
[----:B------:R-:W-:Y:S01]  /*1410*/  LOP3.LUT R5, R5, 0xff, RZ, 0xc0, !PT ;  /* 0x000000ff05057812 */ /* 0x000fe200078ec0ff */
[----:B------:R-:W-:Y:S01]  /*1420*/  IMAD R2, R2, 0x1000, R3 ;  /* 0x0000100002027824 */ /* 0x000fe200078e0203 */
[----:B------:R-:W-:Y:S01]  /*1430*/  PRMT R147, RZ, 0x7610, R147 ;  /* 0x00007610ff937816 */ /* 0x000fe20000000093 */
[----:B------:R-:W0:Y:S03]  /*1440*/  FENCE.VIEW.ASYNC.S ;  /* 0x00000000000073c6 */ /* 0x000e260000000000 */
[----:B0-----:R0:W1:Y:S02]  /*1450*/  @!UP2 SYNCS.EXCH.64 URZ, [UR11], UR4 ;  /* 0x000000040bffa5b2 */ /* 0x0010640008000100 */
[----:B-1----:R-:W-:Y:S01]  /*1460*/  BAR.SYNC.DEFER_BLOCKING 0x0 ;  /* 0x0000000000007b1d */ /* 0x002fe20000010000 */
[----:B------:R-:W-:-:S02]  /*1470*/  IMAD.SHL.U32 R143, R145, 0x2, RZ ;  /* 0x00000002918f7824 */ /* 0x000fc400078e00ff */
[----:B------:R-:W-:Y:S02]  /*1480*/  IMAD R146, R146, UR13, RZ ;  /* 0x0000000d92927c24 */ /* 0x000fe4000f8e02ff */
[----:B------:R-:W-:Y:S02]  /*1490*/  IMAD.IADD R2, R2, 0x1, R5 ;  /* 0x0000000102027824 */ /* 0x000fe400078e0205 */
[----:B------:R-:W-:-:S03]  /*14a0*/  IMAD.SHL.U32 R144, R146, 0x2, RZ ;  /* 0x0000000292907824 */ /* 0x000fc600078e00ff */
[----:B------:R-:W-:Y:S01]  /*14b0*/  LOP3.LUT R106, R2, 0xffff, RZ, 0xc0, !PT ;  /* 0x0000ffff026a7812 */ /* 0x000fe200078ec0ff */
[----:B------:R-:W2:Y:S04]  /*14c0*/  @!P0 LDG.E.U16 R148, desc[UR22][R30.64] ;  /* 0x000000161e948981 */ /* 0x000ea8000c1e1500 */
[----:B------:R-:W3:Y:S01]  /*14d0*/  @!P0 LDG.E.U16 R149, desc[UR22][R32.64] ;  /* 0x0000001620958981 */ /* 0x000ee2000c1e1500 */
[----:B------:R-:W-:Y:S01]  /*14e0*/  IADD3 R138, P0, PT, R102, UR18, RZ ;  /* 0x00000012668a7c10 */ /* 0x000fe2000ff1e0ff */
[----:B------:R-:W-:Y:S01]  /*14f0*/  IMAD.SHL.U32 R37, R132, 0x8, RZ ;  /* 0x0000000884257824 */ /* 0x000fe200078e00ff */
[----:B------:R-:W-:Y:S02]  /*1500*/  SHF.R.U32.HI R2, RZ, 0xf, R106 ;  /* 0x0000000fff027819 */ /* 0x000fe4000001166a */
[----:B------:R-:W-:Y:S01]  /*1510*/  LEA.HI.X.SX32 R3, R103, UR19, 0x1, P0 ;  /* 0x0000001367037c11 */ /* 0x000fe200080f0eff */
[----:B------:R-:W-:Y:S01]  /*1520*/  IMAD.WIDE R34, R37, 0x2, R30 ;  /* 0x0000000225227825 */ /* 0x000fe200078e021e */
[----:B------:R-:W-:-:S02]  /*1530*/  IADD3 R140, P0, PT, R143, R138, RZ ;  /* 0x0000008a8f8c7210 */ /* 0x000fc40007f1e0ff */
[----:B------:R-:W-:Y:S01]  /*1540*/  PRMT R150, RZ, 0x7610, R150 ;  /* 0x00007610ff967816 */ /* 0x000fe20000000096 */
[----:B------:R-:W-:Y:S01]  /*1550*/  IMAD.WIDE R36, R37, 0x2, R32 ;  /* 0x0000000225247825 */ /* 0x000fe200078e0220 */
[-C--:B------:R-:W-:Y:S01]  /*1560*/  LEA.HI.X.SX32 R141, R145, R3.reuse, 0x1, P0 ;  /* 0x00000003918d7211 */ /* 0x080fe200000f0eff */
[----:B------:R-:W4:Y:S01]  /*1570*/  @!P6 LDG.E.U16 R147, desc[UR22][R34.64] ;  /* 0x000000162293e981 */ /* 0x000f22000c1e1500 */
[----:B------:R-:W-:Y:S01]  /*1580*/  IADD3 R138, P0, PT, R144, R138, RZ ;  /* 0x0000008a908a7210 */ /* 0x000fe20007f1e0ff */
[----:B------:R-:W-:Y:S01]  /*1590*/  IMAD.SHL.U32 R41, R132, 0x10, RZ ;  /* 0x0000001084297824 */ /* 0x000fe200078e00ff */
[----:B------:R-:W-:Y:S01]  /*15a0*/  SHF.R.U32.HI R4, RZ, 0x7, R106 ;  /* 0x00000007ff047819 */ /* 0x000fe2000001166a */
[----:B------:R-:W5:Y:S01]  /*15b0*/  @!P6 LDG.E.U16 R150, desc[UR22][R36.64] ;  /* 0x000000162496e981 */ /* 0x000f62000c1e1500 */
[----:B------:R-:W-:Y:S02]  /*15c0*/  LEA.HI.X.SX32 R139, R146, R3, 0x1, P0 ;  /* 0x00000003928b7211 */ /* 0x000fe400000f0eff */
[----:B------:R-:W-:Y:S01]  /*15d0*/  LOP3.LUT P0, RZ, R2, 0x1, RZ, 0xc0, !PT ;  /* 0x0000000102ff7812 */ /* 0x000fe2000780c0ff */
[----:B------:R-:W-:Y:S01]  /*15e0*/  IMAD.WIDE R38, R41, 0x2, R30 ;  /* 0x0000000229267825 */ /* 0x000fe200078e021e */
[----:B------:R-:W-:-:S02]  /*15f0*/  PRMT R151, RZ, 0x7610, R151 ;  /* 0x00007610ff977816 */ /* 0x000fc40000000097 */
[----:B------:R-:W-:Y:S01]  /*1600*/  PRMT R154, RZ, 0x7610, R154 ;  /* 0x00007610ff9a7816 */ /* 0x000fe2000000009a */
[----:B------:R-:W-:Y:S01]  /*1610*/  IMAD.WIDE R40, R41, 0x2, R32 ;  /* 0x0000000229287825 */ /* 0x000fe200078e0220 */
[----:B------:R-:W-:-:S03]  /*1620*/  LOP3.LUT P6, RZ, R4, 0x1, RZ, 0xc0, !PT ;  /* 0x0000000104ff7812 */ /* 0x000fc600078cc0ff */
[----:B------:R-:W-:Y:S02]  /*1630*/  VIADD R2, R104, 0xfffffff6 ;  /* 0xfffffff668027836 */ /* 0x000fe40000000000 */
[----:B------:R-:W-:Y:S02]  /*1640*/  IMAD R45, R132, 0x18, RZ ;  /* 0x00000018842d7824 */ /* 0x000fe400078e02ff */
[----:B------:R-:W2:Y:S01]  /*1650*/  @P0 LDG.E.U16 R151, desc[UR22][R38.64] ;  /* 0x0000001626970981 */ /* 0x000ea2000c1e1500 */
[----:B------:R-:W-:-:S03]  /*1660*/  PRMT R153, RZ, 0x7610, R153 ;  /* 0x00007610ff997816 */ /* 0x000fc60000000099 */
[----:B------:R-:W2:Y:S01]  /*1670*/  @P0 LDG.E.U16 R154, desc[UR22][R40.64] ;  /* 0x00000016289a0981 */ /* 0x000ea2000c1e1500 */
[----:B------:R-:W-:Y:S01]  /*1680*/  ISETP.GE.U32.AND P0, PT, R2, 0x7fffffd7, PT ;  /* 0x7fffffd70200780c */ /* 0x000fe20003f06070 */
[----:B------:R-:W-:Y:S01]  /*1690*/  IMAD.WIDE R42, R45, 0x2, R30 ;  /* 0x000000022d2a7825 */ /* 0x000fe200078e021e */
[----:B------:R-:W-:-:S03]  /*16a0*/  PRMT R152, RZ, 0x7610, R152 ;  /* 0x00007610ff987816 */ /* 0x000fc60000000098 */
[----:B------:R-:W-:Y:S01]  /*16b0*/  IMAD.WIDE R44, R45, 0x2, R32 ;  /* 0x000000022d2c7825 */ /* 0x000fe200078e0220 */
[----:B------:R-:W-:Y:S01]  /*16c0*/  SHF.R.U32.HI R3, RZ, 0xe, R106 ;  /* 0x0000000eff037819 */ /* 0x000fe2000001166a */
[----:B------:R-:W2:Y:S02]  /*16d0*/  @P6 LDG.E.U16 R153, desc[UR22][R42.64] ;  /* 0x000000162a996981 */ /* 0x000ea4000c1e1500 */
[----:B------:R-:W-:Y:S01]  /*16e0*/  IMAD R49, R132, 0x9, RZ ;  /* 0x0000000984317824 */ /* 0x000fe200078e02ff */
[----:B------:R-:W-:Y:S01]  /*16f0*/  PRMT R156, RZ, 0x7610, R156 ;  /* 0x00007610ff9c7816 */ /* 0x000fe2000000009c */
[----:B------:R-:W2:Y:S01]  /*1700*/  @P6 LDG.E.U16 R152, desc[UR22][R44.64] ;  /* 0x000000162c986981 */ /* 0x000ea2000c1e1500 */
[----:B------:R-:W-:Y:S01]  /*1710*/  PRMT R155, RZ, 0x7610, R155 ;  /* 0x00007610ff9b7816 */ /* 0x000fe2000000009b */
[----:B------:R-:W-:Y:S01]  /*1720*/  IMAD.WIDE R46, R49, 0x2, R30 ;  /* 0x00000002312e7825 */ /* 0x000fe200078e021e */
[----:B------:R-:W-:-:S03]  /*1730*/  LOP3.LUT P6, RZ, R3, 0x1, RZ, 0xc0, !PT ;  /* 0x0000000103ff7812 */ /* 0x000fc600078cc0ff */
[----:B------:R-:W-:Y:S01]  /*1740*/  IMAD.WIDE R48, R49, 0x2, R32 ;  /* 0x0000000231307825 */ /* 0x000fe200078e0220 */
[----:B------:R-:W-:Y:S01]  /*1750*/  SHF.R.U32.HI R3, RZ, 0x6, R106 ;  /* 0x00000006ff037819 */ /* 0x000fe2000001166a */
[----:B------:R-:W2:Y:S02]  /*1760*/  @!P0 LDG.E.U16 R156, desc[UR22][R46.64] ;  /* 0x000000162e9c8981 */ /* 0x000ea4000c1e1500 */
[----:B------:R-:W-:Y:S02]  /*1770*/  IMAD R53, R132, 0x11, RZ ;  /* 0x0000001184357824 */ /* 0x000fe400078e02ff */
[----:B------:R-:W2:Y:S01]  /*1780*/  @!P0 LDG.E.U16 R155, desc[UR22][R48.64] ;  /* 0x00000016309b8981 */ /* 0x000ea2000c1e1500 */
[----:B------:R-:W-:Y:S01]  /*1790*/  LOP3.LUT P0, RZ, R3, 0x1, RZ, 0xc0, !PT ;  /* 0x0000000103ff7812 */ /* 0x000fe2000780c0ff */
[C---:B------:R-:W-:Y:S01]  /*17a0*/  IMAD.WIDE R50, R53.reuse, 0x2, R30 ;  /* 0x0000000235327825 */ /* 0x040fe200078e021e */
[----:B------:R-:W-:Y:S02]  /*17b0*/  PRMT R157, RZ, 0x7610, R157 ;  /* 0x00007610ff9d7816 */ /* 0x000fe4000000009d */
[----:B------:R-:W-:Y:S01]  /*17c0*/  PRMT R158, RZ, 0x7610, R158 ;  /* 0x00007610ff9e7816 */ /* 0x000fe2000000009e */
[----:B------:R-:W-:Y:S01]  /*17d0*/  IMAD.WIDE R52, R53, 0x2, R32 ;  /* 0x0000000235347825 */ /* 0x000fe200078e0220 */
[----:B------:R-:W-:-:S02]  /*17e0*/  PRMT R159, RZ, 0x7610, R159 ;  /* 0x00007610ff9f7816 */ /* 0x000fc4000000009f */
[----:B------:R-:W-:Y:S01]  /*17f0*/  PRMT R160, RZ, 0x7610, R160 ;  /* 0x00007610ffa07816 */ /* 0x000fe200000000a0 */
[----:B------:R-:W-:Y:S01]  /*1800*/  IMAD R57, R132, 0x19, RZ ;  /* 0x0000001984397824 */ /* 0x000fe200078e02ff */
[----:B------:R-:W2:Y:S01]  /*1810*/  @P6 LDG.E.U16 R157, desc[UR22][R50.64] ;  /* 0x00000016329d6981 */ /* 0x000ea2000c1e1500 */
[----:B------:R-:W-:Y:S02]  /*1820*/  VIADD R2, R104, 0xfffffffe ;  /* 0xfffffffe68027836 */ /* 0x000fe40000000000 */
[C---:B------:R-:W-:Y:S01]  /*1830*/  IMAD.WIDE R54, R57.reuse, 0x2, R30 ;  /* 0x0000000239367825 */ /* 0x040fe200078e021e */
[----:B------:R-:W2:Y:S02]  /*1840*/  @P6 LDG.E.U16 R158, desc[UR22][R52.64] ;  /* 0x00000016349e6981 */ /* 0x000ea4000c1e1500 */
[----:B------:R-:W-:Y:S01]  /*1850*/  ISETP.GE.U32.AND P6, PT, R2, 0x7fffffdf, PT ;  /* 0x7fffffdf0200780c */ /* 0x000fe20003fc6070 */
[----:B------:R-:W-:Y:S01]  /*1860*/  IMAD.WIDE R56, R57, 0x2, R32 ;  /* 0x0000000239387825 */ /* 0x000fe200078e0220 */
[----:B------:R-:W2:Y:S03]  /*1870*/  @P0 LDG.E.U16 R159, desc[UR22][R54.64] ;  /* 0x00000016369f0981 */ /* 0x000ea6000c1e1500 */
[----:B------:R-:W-:Y:S01]  /*1880*/  VIADD R3, R104, 0xfffffff5 ;  /* 0xfffffff568037836 */ /* 0x000fe20000000000 */
[----:B------:R-:W2:Y:S01]  /*1890*/  @P0 LDG.E.U16 R160, desc[UR22][R56.64] ;  /* 0x0000001638a00981 */ /* 0x000ea2000c1e1500 */
[----:B------:R-:W-:-:S03]  /*18a0*/  PRMT R161, RZ, 0x7610, R161 ;  /* 0x00007610ffa17816 */ /* 0x000fc600000000a1 */
[----:B------:R-:W-:Y:S01]  /*18b0*/  ISETP.GE.U32.AND P0, PT, R3, 0x7fffffd6, PT ;  /* 0x7fffffd60300780c */ /* 0x000fe20003f06070 */
[----:B------:R-:W-:Y:S01]  /*18c0*/  IMAD.WIDE R58, R132, 0x2, R30 ;  /* 0x00000002843a7825 */ /* 0x000fe200078e021e */
[----:B------:R-:W-:-:S03]  /*18d0*/  PRMT R162, RZ, 0x7610, R162 ;  /* 0x00007610ffa27816 */ /* 0x000fc600000000a2 */
[C---:B------:R-:W-:Y:S01]  /*18e0*/  IMAD.WIDE R60, R132.reuse, 0x2, R32 ;  /* 0x00000002843c7825 */ /* 0x040fe200078e0220 */
[----:B------:R-:W-:Y:S01]  /*18f0*/  PRMT R164, RZ, 0x7610, R164 ;  /* 0x00007610ffa47816 */ /* 0x000fe200000000a4 */
[----:B------:R-:W2:Y:S02]  /*1900*/  @!P6 LDG.E.U16 R161, desc[UR22][R58.64] ;  /* 0x000000163aa1e981 */ /* 0x000ea4000c1e1500 */
[----:B------:R-:W-:Y:S02]  /*1910*/  IMAD R69, R132, 0xa, RZ ;  /* 0x0000000a84457824 */ /* 0x000fe400078e02ff */
[----:B------:R-:W-:Y:S01]  /*1920*/  VIADD R2, R104, 0xfffffffd ;  /* 0xfffffffd68027836 */ /* 0x000fe20000000000 */
[----:B------:R-:W-:Y:S01]  /*1930*/  PRMT R163, RZ, 0x7610, R163 ;  /* 0x00007610ffa37816 */ /* 0x000fe200000000a3 */
[----:B------:R-:W-:Y:S01]  /*1940*/  IMAD.WIDE R66, R69, 0x2, R30 ;  /* 0x0000000245427825 */ /* 0x000fe200078e021e */
[----:B------:R-:W2:Y:S01]  /*1950*/  @!P6 LDG.E.U16 R162, desc[UR22][R60.64] ;  /* 0x000000163ca2e981 */ /* 0x000ea2000c1e1500 */
[----:B------:R-:W-:-:S02]  /*1960*/  SHF.R.U32.HI R3, RZ, 0x5, R106 ;  /* 0x00000005ff037819 */ /* 0x000fc4000001166a */
[----:B------:R-:W-:Y:S01]  /*1970*/  IMAD.WIDE R68, R69, 0x2, R32 ;  /* 0x0000000245447825 */ /* 0x000fe200078e0220 */
[----:B------:R-:W-:Y:S01]  /*1980*/  ISETP.GE.U32.AND P6, PT, R2, 0x7fffffde, PT ;  /* 0x7fffffde0200780c */ /* 0x000fe20003fc6070 */
[----:B------:R-:W2:Y:S02]  /*1990*/  @!P0 LDG.E.U16 R164, desc[UR22][R66.64] ;  /* 0x0000001642a48981 */ /* 0x000ea4000c1e1500 */
[----:B------:R-:W-:Y:S02]  /*19a0*/  IMAD.SHL.U32 R65, R132, 0x2, RZ ;  /* 0x0000000284417824 */ /* 0x000fe400078e00ff */
[----:B------:R-:W2:Y:S01]  /*19b0*/  @!P0 LDG.E.U16 R163, desc[UR22][R68.64] ;  /* 0x0000001644a38981 */ /* 0x000ea2000c1e1500 */
[----:B------:R-:W-:Y:S01]  /*19c0*/  LOP3.LUT P0, RZ, R3, 0x1, RZ, 0xc0, !PT ;  /* 0x0000000103ff7812 */ /* 0x000fe2000780c0ff */
[C---:B------:R-:W-:Y:S01]  /*19d0*/  IMAD.WIDE R62, R65.reuse, 0x2, R30 ;  /* 0x00000002413e7825 */ /* 0x040fe200078e021e */
[----:B------:R-:W-:Y:S02]  /*19e0*/  PRMT R166, RZ, 0x7610, R166 ;  /* 0x00007610ffa67816 */ /* 0x000fe400000000a6 */
[----:B------:R-:W-:Y:S01]  /*19f0*/  PRMT R165, RZ, 0x7610, R165 ;  /* 0x00007610ffa57816 */ /* 0x000fe200000000a5 */
[----:B------:R-:W-:Y:S01]  /*1a00*/  IMAD.WIDE R64, R65, 0x2, R32 ;  /* 0x0000000241407825 */ /* 0x000fe200078e0220 */
[----:B------:R-:W-:-:S02]  /*1a10*/  SHF.R.U32.HI R2, RZ, 0xd, R106 ;  /* 0x0000000dff027819 */ /* 0x000fc4000001166a */
[----:B------:R-:W-:Y:S01]  /*1a20*/  PRMT R169, RZ, 0x7610, R169 ;  /* 0x00007610ffa97816 */ /* 0x000fe200000000a9 */
[----:B------:R-:W-:Y:S01]  /*1a30*/  IMAD R77, R132, 0x1a, RZ ;  /* 0x0000001a844d7824 */ /* 0x000fe200078e02ff */
[----:B------:R-:W-:Y:S01]  /*1a40*/  PRMT R168, RZ, 0x7610, R168 ;  /* 0x00007610ffa87816 */ /* 0x000fe200000000a8 */
[----:B------:R-:W3:Y:S02]  /*1a50*/  @!P6 LDG.E.U16 R166, desc[UR22][R62.64] ;  /* 0x000000163ea6e981 */ /* 0x000ee4000c1e1500 */
[C---:B------:R-:W-:Y:S02]  /*1a60*/  IMAD.WIDE R74, R77.reuse, 0x2, R30 ;  /* 0x000000024d4a7825 */ /* 0x040fe400078e021e */
[----:B------:R-:W5:Y:S01]  /*1a70*/  @!P6 LDG.E.U16 R165, desc[UR22][R64.64] ;  /* 0x0000001640a5e981 */ /* 0x000f62000c1e1500 */
[----:B------:R-:W-:Y:S01]  /*1a80*/  LOP3.LUT P6, RZ, R2, 0x1, RZ, 0xc0, !PT ;  /* 0x0000000102ff7812 */ /* 0x000fe200078cc0ff */
[----:B------:R-:W-:Y:S02]  /*1a90*/  IMAD.WIDE R76, R77, 0x2, R32 ;  /* 0x000000024d4c7825 */ /* 0x000fe400078e0220 */
[----:B------:R-:W5:Y:S02]  /*1aa0*/  @P0 LDG.E.U16 R169, desc[UR22][R74.64] ;  /* 0x000000164aa90981 */ /* 0x000f64000c1e1500 */
[----:B------:R-:W-:-:S02]  /*1ab0*/  VIADD R3, R104, 0xfffffffc ;  /* 0xfffffffc68037836 */ /* 0x000fc40000000000 */
[C---:B------:R-:W-:Y:S01]  /*1ac0*/  IMAD R73, R132.reuse, 0x12, RZ ;  /* 0x0000001284497824 */ /* 0x040fe200078e02ff */
[----:B------:R-:W5:Y:S02]  /*1ad0*/  @P0 LDG.E.U16 R168, desc[UR22][R76.64] ;  /* 0x000000164ca80981 */ /* 0x000f64000c1e1500 */
[----:B------:R-:W-:Y:S01]  /*1ae0*/  ISETP.GE.U32.AND P0, PT, R3, 0x7fffffdd, PT ;  /* 0x7fffffdd0300780c */ /* 0x000fe20003f06070 */
[C---:B------:R-:W-:Y:S01]  /*1af0*/  IMAD.WIDE R70, R73.reuse, 0x2, R30 ;  /* 0x0000000249467825 */ /* 0x040fe200078e021e */
[----:B------:R-:W-:Y:S02]  /*1b00*/  PRMT R167, RZ, 0x7610, R167 ;  /* 0x00007610ffa77816 */ /* 0x000fe400000000a7 */
[----:B------:R-:W-:Y:S01]  /*1b10*/  PRMT R170, RZ, 0x7610, R170 ;  /* 0x00007610ffaa7816 */ /* 0x000fe200000000aa */
[----:B------:R-:W-:Y:S01]  /*1b20*/  IMAD.WIDE R72, R73, 0x2, R32 ;  /* 0x0000000249487825 */ /* 0x000fe200078e0220 */
[----:B------:R-:W-:Y:S02]  /*1b30*/  PRMT R174, RZ, 0x7610, R174 ;  /* 0x00007610ffae7816 */ /* 0x000fe400000000ae */
[----:B------:R-:W-:Y:S01]  /*1b40*/  PRMT R173, RZ, 0x7610, R173 ;  /* 0x00007610ffad7816 */ /* 0x000fe200000000ad */
[----:B------:R-:W-:Y:S01]  /*1b50*/  IMAD R81, R132, 0x3, RZ ;  /* 0x0000000384517824 */ /* 0x000fe200078e02ff */
[----:B------:R-:W5:Y:S01]  /*1b60*/  @P6 LDG.E.U16 R167, desc[UR22][R70.64] ;  /* 0x0000001646a76981 */ /* 0x000f62000c1e1500 */
[----:B------:R-:W-:-:S02]  /*1b70*/  VIADD R2, R104, 0xfffffff4 ;  /* 0xfffffff468027836 */ /* 0x000fc40000000000 */
[C---:B------:R-:W-:Y:S01]  /*1b80*/  IMAD.WIDE R78, R81.reuse, 0x2, R30 ;  /* 0x00000002514e7825 */ /* 0x040fe200078e021e */
[----:B------:R-:W5:Y:S02]  /*1b90*/  @P6 LDG.E.U16 R170, desc[UR22][R72.64] ;  /* 0x0000001648aa6981 */ /* 0x000f64000c1e1500 */
[----:B------:R-:W-:Y:S01]  /*1ba0*/  ISETP.GE.U32.AND P6, PT, R2, 0x7fffffd5, PT ;  /* 0x7fffffd50200780c */ /* 0x000fe20003fc6070 */
[----:B------:R-:W-:Y:S01]  /*1bb0*/  IMAD.WIDE R80, R81, 0x2, R32 ;  /* 0x0000000251507825 */ /* 0x000fe200078e0220 */
[----:B------:R-:W-:Y:S01]  /*1bc0*/  SHF.R.U32.HI R2, RZ, 0xc, R106 ;  /* 0x0000000cff027819 */ /* 0x000fe2000001166a */
[----:B------:R-:W5:Y:S02]  /*1bd0*/  @!P0 LDG.E.U16 R174, desc[UR22][R78.64] ;  /* 0x000000164eae8981 */ /* 0x000f64000c1e1500 */
[----:B------:R-:W-:Y:S02]  /*1be0*/  IMAD R85, R132, 0xb, RZ ;  /* 0x0000000b84557824 */ /* 0x000fe400078e02ff */
[----:B------:R-:W5:Y:S01]  /*1bf0*/  @!P0 LDG.E.U16 R173, desc[UR22][R80.64] ;  /* 0x0000001650ad8981 */ /* 0x000f62000c1e1500 */
[----:B------:R-:W-:Y:S01]  /*1c00*/  LOP3.LUT P0, RZ, R2, 0x1, RZ, 0xc0, !PT ;  /* 0x0000000102ff7812 */ /* 0x000fe2000780c0ff */
[----:B------:R-:W-:Y:S01]  /*1c10*/  IMAD.WIDE R82, R85, 0x2, R30 ;  /* 0x0000000255527825 */ /* 0x000fe200078e021e */
[----:B------:R-:W-:-:S02]  /*1c20*/  PRMT R172, RZ, 0x7610, R172 ;  /* 0x00007610ffac7816 */ /* 0x000fc400000000ac */
[----:B------:R-:W-:Y:S01]  /*1c30*/  PRMT R171, RZ, 0x7610, R171 ;  /* 0x00007610ffab7816 */ /* 0x000fe200000000ab */
[----:B------:R-:W-:Y:S01]  /*1c40*/  IMAD.WIDE R84, R85, 0x2, R32 ;  /* 0x0000000255547825 */ /* 0x000fe200078e0220 */
[----:B------:R-:W-:Y:S02]  /*1c50*/  SHF.R.U32.HI R3, RZ, 0x4, R106 ;  /* 0x00000004ff037819 */ /* 0x000fe4000001166a */
[----:B------:R-:W-:Y:S01]  /*1c60*/  PRMT R175, RZ, 0x7610, R175 ;  /* 0x00007610ffaf7816 */ /* 0x000fe200000000af */
[----:B------:R-:W-:Y:S01]  /*1c70*/  IMAD R89, R132, 0x13, RZ ;  /* 0x0000001384597824 */ /* 0x000fe200078e02ff */
[----:B------:R-:W-:Y:S01]  /*1c80*/  PRMT R178, RZ, 0x7610, R178 ;  /* 0x00007610ffb27816 */ /* 0x000fe200000000b2 */
[----:B------:R-:W5:Y:S02]  /*1c90*/  @!P6 LDG.E.U16 R172, desc[UR22][R82.64] ;  /* 0x0000001652ace981 */ /* 0x000f64000c1e1500 */
[----:B------:R-:W-:Y:S02]  /*1ca0*/  IMAD.WIDE R86, R89, 0x2, R30 ;  /* 0x0000000259567825 */ /* 0x000fe400078e021e */
[----:B------:R-:W5:Y:S01]  /*1cb0*/  @!P6 LDG.E.U16 R171, desc[UR22][R84.64] ;  /* 0x0000001654abe981 */ /* 0x000f62000c1e1500 */
[----:B------:R-:W-:Y:S01]  /*1cc0*/  LOP3.LUT P6, RZ, R3, 0x1, RZ, 0xc0, !PT ;  /* 0x0000000103ff7812 */ /* 0x000fe200078cc0ff */
[----:B------:R-:W-:-:S02]  /*1cd0*/  IMAD.WIDE R88, R89, 0x2, R32 ;  /* 0x0000000259587825 */ /* 0x000fc400078e0220 */
[----:B------:R-:W5:Y:S02]  /*1ce0*/  @P0 LDG.E.U16 R175, desc[UR22][R86.64] ;  /* 0x0000001656af0981 */ /* 0x000f64000c1e1500 */
[----:B------:R-:W-:Y:S02]  /*1cf0*/  VIADD R2, R104, 0xfffffff3 ;  /* 0xfffffff368027836 */ /* 0x000fe40000000000 */
[----:B------:R-:W-:Y:S01]  /*1d00*/  IMAD R93, R132, 0x1b, RZ ;  /* 0x0000001b845d7824 */ /* 0x000fe200078e02ff */
[----:B------:R-:W5:Y:S02]  /*1d10*/  @P0 LDG.E.U16 R178, desc[UR22][R88.64] ;  /* 0x0000001658b20981 */ /* 0x000f64000c1e1500 */
[----:B------:R-:W-:Y:S01]  /*1d20*/  ISETP.GE.U32.AND P0, PT, R2, 0x7fffffd4, PT ;  /* 0x7fffffd40200780c */ /* 0x000fe20003f06070 */
[C---:B------:R-:W-:Y:S01]  /*1d30*/  IMAD.WIDE R90, R93.reuse, 0x2, R30 ;  /* 0x000000025d5a7825 */ /* 0x040fe200078e021e */
[----:B------:R-:W-:Y:S02]  /*1d40*/  PRMT R177, RZ, 0x7610, R177 ;  /* 0x00007610ffb17816 */ /* 0x000fe400000000b1 */
[----:B------:R-:W-:Y:S01]  /*1d50*/  PRMT R176, RZ, 0x7610, R176 ;  /* 0x00007610ffb07816 */ /* 0x000fe200000000b0 */
[----:B------:R-:W-:Y:S01]  /*1d60*/  IMAD.WIDE R92, R93, 0x2, R32 ;  /* 0x000000025d5c7825 */ /* 0x000fe200078e0220 */
[----:B------:R-:W-:-:S02]  /*1d70*/  PRMT R182, RZ, 0x7610, R182 ;  /* 0x00007610ffb67816 */ /* 0x000fc400000000b6 */
[----:B------:R-:W-:Y:S01]  /*1d80*/  PRMT R186, RZ, 0x7610, R186 ;  /* 0x00007610ffba7816 */ /* 0x000fe200000000ba */
[----:B------:R-:W-:Y:S01]  /*1d90*/  IMAD R101, R132, 0xc, RZ ;  /* 0x0000000c84657824 */ /* 0x000fe200078e02ff */
[----:B------:R-:W5:Y:S01]  /*1da0*/  @P6 LDG.E.U16 R177, desc[UR22][R90.64] ;  /* 0x000000165ab16981 */ /* 0x000f62000c1e1500 */
[----:B------:R-:W-:Y:S02]  /*1db0*/  VIADD R3, R104, 0xfffffffb ;  /* 0xfffffffb68037836 */ /* 0x000fe40000000000 */
[----:B------:R-:W-:Y:S01]  /*1dc0*/  IMAD.WIDE R98, R101, 0x2, R30 ;  /* 0x0000000265627825 */ /* 0x000fe200078e021e */
[----:B------:R-:W5:Y:S02]  /*1dd0*/  @P6 LDG.E.U16 R176, desc[UR22][R92.64] ;  /* 0x000000165cb06981 */ /* 0x000f64000c1e1500 */
[----:B------:R-:W-:Y:S01]  /*1de0*/  ISETP.GE.U32.AND P6, PT, R3, 0x7fffffdc, PT ;  /* 0x7fffffdc0300780c */ /* 0x000fe20003fc6070 */
[----:B------:R-:W-:Y:S01]  /*1df0*/  IMAD.WIDE R100, R101, 0x2, R32 ;  /* 0x0000000265647825 */ /* 0x000fe200078e0220 */
[----:B------:R-:W-:Y:S01]  /*1e00*/  SHF.R.U32.HI R3, RZ, 0x3, R106 ;  /* 0x00000003ff037819 */ /* 0x000fe2000001166a */
[----:B------:R-:W5:Y:S02]  /*1e10*/  @!P0 LDG.E.U16 R182, desc[UR22][R98.64] ;  /* 0x0000001662b68981 */ /* 0x000f64000c1e1500 */
[----:B------:R-:W-:-:S02]  /*1e20*/  IMAD.SHL.U32 R97, R132, 0x4, RZ ;  /* 0x0000000484617824 */ /* 0x000fc400078e00ff */
[----:B------:R-:W5:Y:S01]  /*1e30*/  @!P0 LDG.E.U16 R186, desc[UR22][R100.64] ;  /* 0x0000001664ba8981 */ /* 0x000f62000c1e1500 */
[----:B------:R-:W-:Y:S01]  /*1e40*/  LOP3.LUT P0, RZ, R3, 0x1, RZ, 0xc0, !PT ;  /* 0x0000000103ff7812 */ /* 0x000fe2000780c0ff */
[C---:B------:R-:W-:Y:S01]  /*1e50*/  IMAD.WIDE R94, R97.reuse, 0x2, R30 ;  /* 0x00000002615e7825 */ /* 0x040fe200078e021e */
[----:B------:R-:W-:Y:S02]  /*1e60*/  PRMT R188, RZ, 0x7610, R188 ;  /* 0x00007610ffbc7816 */ /* 0x000fe400000000bc */
[----:B------:R-:W-:Y:S01]  /*1e70*/  PRMT R184, RZ, 0x7610, R184 ;  /* 0x00007610ffb87816 */ /* 0x000fe200000000b8 */
[----:B------:R-:W-:Y:S01]  /*1e80*/  IMAD.WIDE R96, R97, 0x2, R32 ;  /* 0x0000000261607825 */ /* 0x000fe200078e0220 */
[----:B------:R-:W-:Y:S02]  /*1e90*/  SHF.R.U32.HI R2, RZ, 0xb, R106 ;  /* 0x0000000bff027819 */ /* 0x000fe4000001166a */
[----:B------:R-:W-:Y:S01]  /*1ea0*/  PRMT R218, RZ, 0x7610, R218 ;  /* 0x00007610ffda7816 */ /* 0x000fe200000000da */
[C---:B------:R-:W-:Y:S01]  /*1eb0*/  IMAD R23, R132.reuse, 0x1c, RZ ;  /* 0x0000001c84177824 */ /* 0x040fe200078e02ff */
[----:B------:R-:W-:Y:S01]  /*1ec0*/  PRMT R220, RZ, 0x7610, R220 ;  /* 0x00007610ffdc7816 */ /* 0x000fe200000000dc */
[----:B------:R-:W5:Y:S01]  /*1ed0*/  @!P6 LDG.E.U16 R188, desc[UR22][R94.64] ;  /* 0x000000165ebce981 */ /* 0x000f62000c1e1500 */
[----:B------:R-:W-:-:S02]  /*1ee0*/  IMAD R15, R132, 0xd, RZ ;  /* 0x0000000d840f7824 */ /* 0x000fc400078e02ff */
[C---:B------:R-:W-:Y:S01]  /*1ef0*/  IMAD.WIDE R24, R23.reuse, 0x2, R30 ;  /* 0x0000000217187825 */ /* 0x040fe200078e021e */
[----:B------:R-:W5:Y:S01]  /*1f00*/  @!P6 LDG.E.U16 R184, desc[UR22][R96.64] ;  /* 0x0000001660b8e981 */ /* 0x000f62000c1e1500 */
[----:B------:R-:W-:Y:S02]  /*1f10*/  LOP3.LUT P6, RZ, R2, 0x1, RZ, 0xc0, !PT ;  /* 0x0000000102ff7812 */ /* 0x000fe400078cc0ff */
[----:B------:R-:W-:Y:S01]  /*1f20*/  IMAD.WIDE R22, R23, 0x2, R32 ;  /* 0x0000000217167825 */ /* 0x000fe200078e0220 */
[----:B------:R-:W-:Y:S01]  /*1f30*/  PRMT R198, RZ, 0x7610, R198 ;  /* 0x00007610ffc67816 */ /* 0x000fe200000000c6 */
[----:B------:R-:W5:Y:S02]  /*1f40*/  @P0 LDG.E.U16 R218, desc[UR22][R24.64] ;  /* 0x0000001618da0981 */ /* 0x000f64000c1e1500 */
[----:B------:R-:W-:Y:S01]  /*1f50*/  VIADD R3, R104, 0xfffffffa ;  /* 0xfffffffa68037836 */ /* 0x000fe20000000000 */
[----:B------:R-:W-:Y:S01]  /*1f60*/  PRMT R200, RZ, 0x7610, R200 ;  /* 0x00007610ffc87816 */ /* 0x000fe200000000c8 */
[----:B------:R-:W-:Y:S01]  /*1f70*/  IMAD R27, R132, 0x14, RZ ;  /* 0x00000014841b7824 */ /* 0x000fe200078e02ff */
[----:B------:R-:W5:Y:S01]  /*1f80*/  @P0 LDG.E.U16 R220, desc[UR22][R22.64] ;  /* 0x0000001616dc0981 */ /* 0x000f62000c1e1500 */
[----:B------:R-:W-:Y:S01]  /*1f90*/  IMAD.WIDE R16, R15, 0x2, R30 ;  /* 0x000000020f107825 */ /* 0x000fe200078e021e */
[----:B------:R-:W-:-:S03]  /*1fa0*/  ISETP.GE.U32.AND P0, PT, R3, 0x7fffffdb, PT ;  /* 0x7fffffdb0300780c */ /* 0x000fc60003f06070 */
[----:B------:R-:W-:Y:S01]  /*1fb0*/  IMAD.WIDE R14, R15, 0x2, R32 ;  /* 0x000000020f0e7825 */ /* 0x000fe200078e0220 */
[----:B------:R-:W-:Y:S01]  /*1fc0*/  SHF.R.U32.HI R3, RZ, 0x2, R106 ;  /* 0x00000002ff037819 */ /* 0x000fe2000001166a */
[----:B------:R-:W5:Y:S01]  /*1fd0*/  @!P5 LDG.E.U16 R198, desc[UR22][R16.64] ;  /* 0x0000001610c6d981 */ /* 0x000f62000c1e1500 */
[----:B------:R-:W-:Y:S01]  /*1fe0*/  PRMT R206, RZ, 0x7610, R206 ;  /* 0x00007610ffce7816 */ /* 0x000fe200000000ce */
[C---:B------:R-:W-:Y:S01]  /*1ff0*/  IMAD.WIDE R28, R27.reuse, 0x2, R30 ;  /* 0x000000021b1c7825 */ /* 0x040fe200078e021e */
[----:B------:R-:W-:Y:S01]  /*2000*/  PRMT R208, RZ, 0x7610, R208 ;  /* 0x00007610ffd07816 */ /* 0x000fe200000000d0 */
[----:B------:R-:W5:Y:S02]  /*2010*/  @!P5 LDG.E.U16 R200, desc[UR22][R14.64] ;  /* 0x000000160ec8d981 */ /* 0x000f64000c1e1500 */
[----:B------:R-:W-:Y:S01]  /*2020*/  IMAD.WIDE R26, R27, 0x2, R32 ;  /* 0x000000021b1a7825 */ /* 0x000fe200078e0220 */
[----:B------:R-:W-:Y:S01]  /*2030*/  LOP3.LUT P5, RZ, R3, 0x1, RZ, 0xc0, !PT ;  /* 0x0000000103ff7812 */ /* 0x000fe200078ac0ff */
[----:B------:R-:W5:Y:S02]  /*2040*/  @P6 LDG.E.U16 R206, desc[UR22][R28.64] ;  /* 0x000000161cce6981 */ /* 0x000f64000c1e1500 */
[----:B------:R-:W-:-:S02]  /*2050*/  IMAD R19, R132, 0x5, RZ ;  /* 0x0000000584137824 */ /* 0x000fc400078e02ff */
[----:B------:R-:W-:Y:S01]  /*2060*/  VIADD R2, R104, 0xfffffff9 ;  /* 0xfffffff968027836 */ /* 0x000fe20000000000 */
[----:B------:R-:W-:Y:S01]  /*2070*/  PRMT R190, RZ, 0x7610, R190 ;  /* 0x00007610ffbe7816 */ /* 0x000fe200000000be */
[C---:B------:R-:W-:Y:S01]  /*2080*/  IMAD.WIDE R20, R19.reuse, 0x2, R30 ;  /* 0x0000000213147825 */ /* 0x040fe200078e021e */
[----:B------:R-:W-:Y:S01]  /*2090*/  PRMT R192, RZ, 0x7610, R192 ;  /* 0x00007610ffc07816 */ /* 0x000fe200000000c0 */
[----:B------:R-:W5:Y:S01]  /*20a0*/  @P6 LDG.E.U16 R208, desc[UR22][R26.64] ;  /* 0x000000161ad06981 */ /* 0x000f62000c1e1500 */
[----:B------:R-:W-:Y:S01]  /*20b0*/  ISETP.GE.U32.AND P6, PT, R2, 0x7fffffda, PT ;  /* 0x7fffffda0200780c */ /* 0x000fe20003fc6070 */
[----:B------:R-:W-:Y:S01]  /*20c0*/  IMAD.WIDE R18, R19, 0x2, R32 ;  /* 0x0000000213127825 */ /* 0x000fe200078e0220 */
[----:B------:R-:W-:Y:S01]  /*20d0*/  SHF.R.U32.HI R2, RZ, 0xa, R106 ;  /* 0x0000000aff027819 */ /* 0x000fe2000001166a */
[----:B------:R-:W5:Y:S02]  /*20e0*/  @!P0 LDG.E.U16 R190, desc[UR22][R20.64] ;  /* 0x0000001614be8981 */ /* 0x000f64000c1e1500 */
[----:B------:R-:W-:Y:S01]  /*20f0*/  IMAD R7, R132, 0x1d, RZ ;  /* 0x0000001d84077824 */ /* 0x000fe200078e02ff */
[----:B------:R-:W-:Y:S01]  /*2100*/  PRMT R222, RZ, 0x7610, R222 ;  /* 0x00007610ffde7816 */ /* 0x000fe200000000de */
[----:B------:R-:W5:Y:S01]  /*2110*/  @!P0 LDG.E.U16 R192, desc[UR22][R18.64] ;  /* 0x0000001612c08981 */ /* 0x000f62000c1e1500 */
[----:B------:R-:W-:Y:S01]  /*2120*/  PRMT R224, RZ, 0x7610, R224 ;  /* 0x00007610ffe07816 */ /* 0x000fe200000000e0 */
[----:B------:R-:W-:Y:S01]  /*2130*/  IMAD.WIDE R8, R7, 0x2, R30 ;  /* 0x0000000207087825 */ /* 0x000fe200078e021e */
[----:B------:R-:W-:-:S03]  /*2140*/  LOP3.LUT P0, RZ, R2, 0x1, RZ, 0xc0, !PT ;  /* 0x0000000102ff7812 */ /* 0x000fc6000780c0ff */
[----:B------:R-:W-:Y:S01]  /*2150*/  IMAD R3, R132, 0x6, RZ ;  /* 0x0000000684037824 */ /* 0x000fe200078e02ff */
[----:B------:R-:W-:Y:S01]  /*2160*/  PRMT R185, RZ, 0x7610, R185 ;  /* 0x00007610ffb97816 */ /* 0x000fe200000000b9 */
[----:B------:R-:W-:Y:S01]  /*2170*/  IMAD.WIDE R6, R7, 0x2, R32 ;  /* 0x0000000207067825 */ /* 0x000fe200078e0220 */
[----:B------:R-:W-:Y:S01]  /*2180*/  PRMT R187, RZ, 0x7610, R187 ;  /* 0x00007610ffbb7816 */ /* 0x000fe200000000bb */
[----:B------:R-:W5:Y:S02]  /*2190*/  @P5 LDG.E.U16 R222, desc[UR22][R8.64] ;  /* 0x0000001608de5981 */ /* 0x000f64000c1e1500 */
[----:B------:R-:W-:Y:S02]  /*21a0*/  VIADD R105, R104, 0xfffffff8 ;  /* 0xfffffff868697836 */ /* 0x000fe40000000000 */
        /* <DEDUP_REMOVED lines=14> */
[----:B------:R-:W-:-:S02]  /*2290*/  VIADD R179, R104, 0x1f ;  /* 0x0000001f68b37836 */ /* 0x000fc40000000000 */
[----:B------:R-:W5:Y:S01]  /*22a0*/  @P0 LDG.E.U16 R212, desc[UR22][R10.64] ;  /* 0x000000160ad40981 */ /* 0x000f62000c1e1500 */
[C---:B------:R-:W-:Y:S02]  /*22b0*/  IMAD R125, R132.reuse, 0x16, RZ ;  /* 0x00000016847d7824 */ /* 0x040fe400078e02ff */
[----:B------:R-:W-:Y:S01]  /*22c0*/  ISETP.GT.AND P0, PT, R179, 0x1f, PT ;  /* 0x0000001fb300780c */ /* 0x000fe20003f04270 */
[----:B------:R-:W-:Y:S01]  /*22d0*/  IMAD R129, R132, 0xe, RZ ;  /* 0x0000000e84817824 */ /* 0x000fe200078e02ff */
[----:B------:R-:W-:Y:S01]  /*22e0*/  PRMT R193, RZ, 0x7610, R193 ;  /* 0x00007610ffc17816 */ /* 0x000fe200000000c1 */
[----:B------:R-:W-:Y:S01]  /*22f0*/  IMAD.WIDE R126, R125, 0x2, R30 ;  /* 0x000000027d7e7825 */ /* 0x000fe200078e021e */
[----:B------:R-:W-:Y:S02]  /*2300*/  PRMT R195, RZ, 0x7610, R195 ;  /* 0x00007610ffc37816 */ /* 0x000fe400000000c3 */
[----:B------:R-:W-:Y:S01]  /*2310*/  ISETP.LT.AND P0, PT, R142, R104, P0 ;  /* 0x000000688e00720c */ /* 0x000fe20000701270 */
[----:B------:R-:W-:Y:S01]  /*2320*/  IMAD.WIDE R130, R129, 0x2, R30 ;  /* 0x0000000281827825 */ /* 0x000fe200078e021e */
[----:B------:R-:W-:Y:S01]  /*2330*/  PRMT R189, RZ, 0x7610, R189 ;  /* 0x00007610ffbd7816 */ /* 0x000fe200000000bd */
[----:B------:R-:W5:Y:S01]  /*2340*/  @P6 LDG.E.U16 R193, desc[UR22][R126.64] ;  /* 0x000000167ec16981 */ /* 0x000f62000c1e1500 */
[----:B------:R-:W-:Y:S01]  /*2350*/  PRMT R191, RZ, 0x7610, R191 ;  /* 0x00007610ffbf7816 */ /* 0x000fe200000000bf */
[----:B------:R-:W-:Y:S01]  /*2360*/  IMAD.WIDE R124, R125, 0x2, R32 ;  /* 0x000000027d7c7825 */ /* 0x000fe200078e0220 */
[----:B------:R-:W-:-:S02]  /*2370*/  SHF.R.U32.HI R104, RZ, 0x8, R106 ;  /* 0x00000008ff687819 */ /* 0x000fc4000001166a */
[----:B------:R-:W-:Y:S01]  /*2380*/  SHF.R.U32.HI R106, RZ, 0x1, R106 ;  /* 0x00000001ff6a7819 */ /* 0x000fe2000001166a */
[----:B------:R-:W-:Y:S01]  /*2390*/  IMAD.WIDE R128, R129, 0x2, R32 ;  /* 0x0000000281807825 */ /* 0x000fe200078e0220 */
[----:B------:R-:W5:Y:S02]  /*23a0*/  @P6 LDG.E.U16 R195, desc[UR22][R124.64] ;  /* 0x000000167cc36981 */ /* 0x000f64000c1e1500 */
[----:B------:R-:W-:Y:S02]  /*23b0*/  LOP3.LUT P6, RZ, R106, 0x1, RZ, 0xc0, !PT ;  /* 0x000000016aff7812 */ /* 0x000fe400078cc0ff */
[----:B------:R-:W5:Y:S01]  /*23c0*/  @!P3 LDG.E.U16 R189, desc[UR22][R130.64] ;  /* 0x0000001682bdb981 */ /* 0x000f62000c1e1500 */
[----:B------:R-:W-:-:S03]  /*23d0*/  IMAD R113, R132, 0x1e, RZ ;  /* 0x0000001e84717824 */ /* 0x000fc600078e02ff */
[----:B------:R-:W5:Y:S01]  /*23e0*/  @!P3 LDG.E.U16 R191, desc[UR22][R128.64] ;  /* 0x0000001680bfb981 */ /* 0x000f62000c1e1500 */
[----:B------:R-:W-:Y:S01]  /*23f0*/  LOP3.LUT P3, RZ, R104, 0x1, RZ, 0xc0, !PT ;  /* 0x0000000168ff7812 */ /* 0x000fe2000786c0ff */
[C---:B------:R-:W-:Y:S02]  /*2400*/  IMAD R111, R132.reuse, 0x7, RZ ;  /* 0x00000007846f7824 */ /* 0x040fe400078e02ff */
[C---:B------:R-:W-:Y:S02]  /*2410*/  IMAD R109, R132.reuse, 0xf, RZ ;  /* 0x0000000f846d7824 */ /* 0x040fe400078e02ff */
[C---:B------:R-:W-:Y:S02]  /*2420*/  IMAD R107, R132.reuse, 0x17, RZ ;  /* 0x00000017846b7824 */ /* 0x040fe400078e02ff */
[----:B------:R-:W-:Y:S01]  /*2430*/  IMAD R105, R132, 0x1f, RZ ;  /* 0x0000001f84697824 */ /* 0x000fe200078e02ff */
[----:B------:R-:W-:Y:S01]  /*2440*/  PRMT R197, RZ, 0x7610, R197 ;  /* 0x00007610ffc57816 */ /* 0x000fe200000000c5 */
[----:B------:R-:W-:Y:S01]  /*2450*/  IMAD.WIDE R122, R113, 0x2, R30 ;  /* 0x00000002717a7825 */ /* 0x000fe200078e021e */
[----:B------:R-:W-:-:S02]  /*2460*/  PRMT R199, RZ, 0x7610, R199 ;  /* 0x00007610ffc77816 */ /* 0x000fc400000000c7 */
[----:B------:R-:W-:Y:S01]  /*2470*/  PRMT R194, RZ, 0x7610, R194 ;  /* 0x00007610ffc27816 */ /* 0x000fe200000000c2 */
[----:B------:R-:W-:Y:S01]  /*2480*/  IMAD.WIDE R120, R111, 0x2, R30 ;  /* 0x000000026f787825 */ /* 0x000fe200078e021e */
[----:B------:R-:W-:Y:S01]  /*2490*/  PRMT R196, RZ, 0x7610, R196 ;  /* 0x00007610ffc47816 */ /* 0x000fe200000000c4 */
[----:B------:R-:W5:Y:S01]  /*24a0*/  @P6 LDG.E.U16 R197, desc[UR22][R122.64] ;  /* 0x000000167ac56981 */ /* 0x000f62000c1e1500 */
[----:B------:R-:W-:Y:S01]  /*24b0*/  PRMT R202, RZ, 0x7610, R202 ;  /* 0x00007610ffca7816 */ /* 0x000fe200000000ca */
[----:B------:R-:W-:Y:S01]  /*24c0*/  IMAD.WIDE R118, R109, 0x2, R30 ;  /* 0x000000026d767825 */ /* 0x000fe200078e021e */
[----:B------:R-:W-:Y:S01]  /*24d0*/  PRMT R204, RZ, 0x7610, R204 ;  /* 0x00007610ffcc7816 */ /* 0x000fe200000000cc */
[----:B------:R-:W5:Y:S01]  /*24e0*/  @!P5 LDG.E.U16 R194, desc[UR22][R120.64] ;  /* 0x0000001678c2d981 */ /* 0x000f62000c1e1500 */
[----:B------:R-:W-:Y:S01]  /*24f0*/  PRMT R214, RZ, 0x7610, R214 ;  /* 0x00007610ffd67816 */ /* 0x000fe200000000d6 */
[----:B------:R-:W-:Y:S01]  /*2500*/  IMAD.WIDE R116, R107, 0x2, R30 ;  /* 0x000000026b747825 */ /* 0x000fe200078e021e */
[----:B------:R-:W-:Y:S01]  /*2510*/  PRMT R216, RZ, 0x7610, R216 ;  /* 0x00007610ffd87816 */ /* 0x000fe200000000d8 */
[----:B------:R-:W5:Y:S01]  /*2520*/  @!P4 LDG.E.U16 R202, desc[UR22][R118.64] ;  /* 0x0000001676cac981 */ /* 0x000f62000c1e1500 */
[----:B------:R-:W-:Y:S01]  /*2530*/  PRMT R226, RZ, 0x7610, R226 ;  /* 0x00007610ffe27816 */ /* 0x000fe200000000e2 */
[----:B------:R-:W-:Y:S01]  /*2540*/  IMAD.WIDE R114, R105, 0x2, R30 ;  /* 0x0000000269727825 */ /* 0x000fe200078e021e */
[----:B------:R-:W-:Y:S01]  /*2550*/  PRMT R228, RZ, 0x7610, R228 ;  /* 0x00007610ffe47816 */ /* 0x000fe200000000e4 */
[----:B------:R-:W5:Y:S01]  /*2560*/  @P3 LDG.E.U16 R214, desc[UR22][R116.64] ;  /* 0x0000001674d63981 */ /* 0x000f62000c1e1500 */
[----:B------:R-:W-:Y:S01]  /*2570*/  PRMT R230, RZ, 0x7610, R230 ;  /* 0x00007610ffe67816 */ /* 0x000fe200000000e6 */
[----:B------:R-:W-:Y:S01]  /*2580*/  IMAD.WIDE R112, R113, 0x2, R32 ;  /* 0x0000000271707825 */ /* 0x000fe200078e0220 */
[----:B------:R-:W-:Y:S01]  /*2590*/  PRMT R232, RZ, 0x7610, R232 ;  /* 0x00007610ffe87816 */ /* 0x000fe200000000e8 */
[----:B------:R-:W5:Y:S02]  /*25a0*/  @!P2 LDG.E.U16 R226, desc[UR22][R114.64] ;  /* 0x0000001672e2a981 */ /* 0x000f64000c1e1500 */
[----:B------:R-:W-:-:S02]  /*25b0*/  IMAD.WIDE R110, R111, 0x2, R32 ;  /* 0x000000026f6e7825 */ /* 0x000fc400078e0220 */
[----:B------:R-:W5:Y:S02]  /*25c0*/  @P6 LDG.E.U16 R199, desc[UR22][R112.64] ;  /* 0x0000001670c76981 */ /* 0x000f64000c1e1500 */
[--C-:B------:R-:W-:Y:S02]  /*25d0*/  IMAD.WIDE R108, R109, 0x2, R32.reuse ;  /* 0x000000026d6c7825 */ /* 0x100fe400078e0220 */
[----:B------:R-:W5:Y:S02]  /*25e0*/  @!P5 LDG.E.U16 R196, desc[UR22][R110.64] ;  /* 0x000000166ec4d981 */ /* 0x000f64000c1e1500 */
[--C-:B------:R-:W-:Y:S02]  /*25f0*/  IMAD.WIDE R106, R107, 0x2, R32.reuse ;  /* 0x000000026b6a7825 */ /* 0x100fe400078e0220 */
[----:B------:R-:W5:Y:S02]  /*2600*/  @!P4 LDG.E.U16 R204, desc[UR22][R108.64] ;  /* 0x000000166cccc981 */ /* 0x000f64000c1e1500 */
[----:B------:R-:W-:-:S02]  /*2610*/  IMAD.WIDE R104, R105, 0x2, R32 ;  /* 0x0000000269687825 */ /* 0x000fc400078e0220 */
[----:B------:R-:W5:Y:S04]  /*2620*/  @P3 LDG.E.U16 R216, desc[UR22][R106.64] ;  /* 0x000000166ad83981 */ /* 0x000f68000c1e1500 */
[----:B------:R-:W5:Y:S04]  /*2630*/  @!P2 LDG.E.U16 R228, desc[UR22][R104.64] ;  /* 0x0000001668e4a981 */ /* 0x000f68000c1e1500 */
[----:B------:R1:W5:Y:S04]  /*2640*/  @P0 LDG.E.U16 R230, desc[UR22][R140.64] ;  /* 0x000000168ce60981 */ /* 0x000368000c1e1500 */
[----:B------:R1:W5:Y:S01]  /*2650*/  @P0 LDG.E.U16 R232, desc[UR22][R138.64] ;  /* 0x000000168ae80981 */ /* 0x000362000c1e1500 */
[----:B------:R-:W-:Y:S01]  /*2660*/  IMAD.SHL.U32 R181, R135, 0x2, RZ ;  /* 0x0000000287b57824 */ /* 0x000fe200078e00ff */
[----:B0-----:R-:W-:-:S04]  /*2670*/  @!UP1 UIADD3 UR4, UPT, UPT, -UR7, 0x100000, URZ ;  /* 0x0010000007049890 */ /* 0x001fc8000fffe1ff */
[----:B------:R-:W-:Y:S02]  /*2680*/  @!UP1 USHF.L.U32 UR5, UR4, 0xb, URZ ;  /* 0x0000000b04059899 */ /* 0x000fe400080006ff */
[----:B------:R-:W-:Y:S01]  /*2690*/  @!UP1 USHF.L.U32 UR4, UR4, 0x1, URZ ;  /* 0x0000000104049899 */ /* 0x000fe200080006ff */
[----:B------:R-:W-:Y:S02]  /*26a0*/  LOP3.LUT R180, R135, 0xc0, RZ, 0xc0, !PT ;  /* 0x000000c087b47812 */ /* 0x000fe400078ec0ff */
[----:B------:R-:W-:Y:S02]  /*26b0*/  LOP3.LUT R181, R181, 0x7e, RZ, 0xc0, !PT ;  /* 0x0000007eb5b57812 */ /* 0x000fe400078ec0ff */
[----:B------:R-:W-:Y:S01]  /*26c0*/  SHF.R.U32.HI R234, RZ, 0x2, R180 ;  /* 0x00000002ffea7819 */ /* 0x000fe200000116b4 */
[----:B------:R-:W-:Y:S02]  /*26d0*/  VOTEU.ALL UP1, P1 ;  /* 0x0000000000ff7886 */ /* 0x000fe40000820000 */
[----:B------:R-:W-:Y:S01]  /*26e0*/  IMAD R180, R180, 0x40, R181 ;  /* 0x00000040b4b47824 */ /* 0x000fe200078e02b5 */
[----:B-1----:R-:W-:Y:S01]  /*26f0*/  SHF.R.S32.HI R140, RZ, 0x1f, R103 ;  /* 0x0000001fff8c7819 */ /* 0x002fe20000011467 */
[----:B------:R-:W-:-:S02]  /*2700*/  IMAD.SHL.U32 R201, R136, 0x2, RZ ;  /* 0x0000000288c97824 */ /* 0x000fc400078e00ff */
[----:B------:R0:W1:Y:S01]  /*2710*/  @!UP1 SYNCS.EXCH.64 URZ, [UR9+0x10808], UR4 ;  /* 0x0108080409ff95b2 */ /* 0x0000620008000100 */
[C---:B------:R-:W-:Y:S02]  /*2720*/  LOP3.LUT R138, R180.reuse, 0x10, RZ, 0x3c, !PT ;  /* 0x00000010b48a7812 */ /* 0x040fe400078e3cff */
[----:B------:R-:W-:Y:S02]  /*2730*/  SHF.L.U64.HI R103, R103, 0x1, R140 ;  /* 0x0000000167677819 */ /* 0x000fe4000001028c */
[C---:B------:R-:W-:Y:S01]  /*2740*/  LOP3.LUT R139, R180.reuse, 0x20, RZ, 0x3c, !PT ;  /* 0x00000020b48b7812 */ /* 0x040fe200078e3cff */
[----:B----4-:R4:W-:Y:S01]  /*2750*/  STS.U16 [R180+UR9+0x400], R147 ;  /* 0x00040093b4007988 */ /* 0x0109e20008000409 */
[C---:B------:R-:W-:Y:S02]  /*2760*/  LOP3.LUT R140, R180.reuse, 0x30, RZ, 0x3c, !PT ;  /* 0x00000030b48c7812 */ /* 0x040fe400078e3cff */
[----:B------:R-:W-:Y:S01]  /*2770*/  LOP3.LUT R141, R180, 0x40, RZ, 0x3c, !PT ;  /* 0x00000040b48d7812 */ /* 0x000fe200078e3cff */
[----:B--2---:R2:W-:Y:S01]  /*2780*/  STS.U16 [R180+UR9], R148 ;  /* 0x00000094b4007988 */ /* 0x0045e20008000409 */
[----:B------:R-:W-:-:S03]  /*2790*/  LOP3.LUT R181, R201, R234, RZ, 0x3c, !PT ;  /* 0x000000eac9b57212 */ /* 0x000fc600078e3cff */
[----:B---3--:R3:W-:Y:S01]  /*27a0*/  STS.U16 [R180+UR9+0x4000], R149 ;  /* 0x00400095b4007988 */ /* 0x0087e20008000409 */
[----:B----4-:R-:W-:-:S03]  /*27b0*/  LOP3.LUT R147, R180, 0x50, RZ, 0x3c, !PT ;  /* 0x00000050b4937812 */ /* 0x010fc600078e3cff */
[----:B-----5:R4:W-:Y:S01]  /*27c0*/  STS.U16 [R180+UR9+0x4400], R150 ;  /* 0x00440096b4007988 */ /* 0x0209e20008000409 */
[----:B--2---:R-:W-:-:S03]  /*27d0*/  LOP3.LUT R148, R180, 0x60, RZ, 0x3c, !PT ;  /* 0x00000060b4947812 */ /* 0x004fc600078e3cff */
[----:B------:R2:W-:Y:S01]  /*27e0*/  STS.U16 [R180+UR9+0x800], R151 ;  /* 0x00080097b4007988 */ /* 0x0005e20008000409 */
[----:B---3--:R-:W-:-:S03]  /*27f0*/  LOP3.LUT R149, R180, 0x70, RZ, 0x3c, !PT ;  /* 0x00000070b4957812 */ /* 0x008fc600078e3cff */
[----:B------:R-:W-:Y:S04]  /*2800*/  STS.U16 [R180+UR9+0x4800], R154 ;  /* 0x0048009ab4007988 */ /* 0x000fe80008000409 */
        /* <DEDUP_REMOVED lines=31> */
[----:B------:R3:W-:Y:S04]  /*2a00*/  STS.U16 [R141+UR9+0xe00], R218 ;  /* 0x000e00da8d007988 */ /* 0x0007e80008000409 */
[----:B------:R-:W-:Y:S04]  /*2a10*/  STS.U16 [R141+UR9+0x4a00], R208 ;  /* 0x004a00d08d007988 */ /* 0x000fe80008000409 */
[----:B------:R5:W-:Y:S04]  /*2a20*/  STS.U16 [R141+UR9+0x4e00], R220 ;  /* 0x004e00dc8d007988 */ /* 0x000be80008000409 */
[----:B------:R-:W-:Y:S04]  /*2a30*/  STS.U16 [R147+UR9+0x280], R190 ;  /* 0x000280be93007988 */ /* 0x000fe80008000409 */
[----:B------:R-:W-:Y:S04]  /*2a40*/  STS.U16 [R147+UR9+0x4280], R192 ;  /* 0x004280c093007988 */ /* 0x000fe80008000409 */
[----:B------:R-:W-:Y:S04]  /*2a50*/  STS.U16 [R147+UR9+0x680], R198 ;  /* 0x000680c693007988 */ /* 0x000fe80008000409 */
[----:B------:R-:W-:Y:S04]  /*2a60*/  STS.U16 [R147+UR9+0x4680], R200 ;  /* 0x004680c893007988 */ /* 0x000fe80008000409 */
[----:B------:R0:W-:Y:S04]  /*2a70*/  STS.U16 [R147+UR9+0xe80], R222 ;  /* 0x000e80de93007988 */ /* 0x0001e80008000409 */
        /* <DEDUP_REMOVED lines=8> */
[----:B------:R1:W-:Y:S01]  /*2b00*/  STS.U16 [R148+UR9+0x4700], R191 ;  /* 0x004700bf94007988 */ /* 0x0003e20008000409 */
[----:B----4-:R-:W-:Y:S01]  /*2b10*/  SHF.R.S32.HI R150, RZ, 0x1f, R179 ;  /* 0x0000001fff967819 */ /* 0x010fe200000114b3 */
[----:B0-----:R-:W-:Y:S01]  /*2b20*/  UIADD3 UR4, UPT, UPT, UR9, 0x8000, URZ ;  /* 0x0000800009047890 */ /* 0x001fe2000fffe0ff */
[----:B------:R-:W-:Y:S01]  /*2b30*/  ISETP.NE.U32.AND P0, PT, RZ, UR12, PT ;  /* 0x0000000cff007c0c */ /* 0x000fe2000bf05070 */
[----:B------:R0:W-:Y:S01]  /*2b40*/  STS.U16 [R148+UR9+0xf00], R197 ;  /* 0x000f00c594007988 */ /* 0x0001e20008000409 */
[----:B------:R-:W-:Y:S01]  /*2b50*/  LEA.HI R150, R150, R179, RZ, 0x5 ;  /* 0x000000b396967211 */ /* 0x000fe200078f28ff */
[----:B------:R-:W-:Y:S01]  /*2b60*/  USHF.R.U32.HI UR4, URZ, 0x4, UR4 ;  /* 0x00000004ff047899 */ /* 0x000fe20008011604 */
[----:B------:R-:W-:Y:S01]  /*2b70*/  IMAD.SHL.U32 R223, R133, 0x20, RZ ;  /* 0x0000002085df7824 */ /* 0x000fe200078e00ff */
[----:B------:R-:W-:Y:S01]  /*2b80*/  ISETP.LT.OR P2, PT, R179, 0x20, P0 ;  /* 0x00000020b300780c */ /* 0x000fe20000741670 */
        /* <DEDUP_REMOVED lines=11> */
[----:B-1----:R1:W-:Y:S06]  /*2c40*/  MEMBAR.ALL.CTA ;  /* 0x0000000000007992 */ /* 0x0023ec0000008000 */
[----:B-1----:R-:W1:Y:S01]  /*2c50*/  FENCE.VIEW.ASYNC.S ;  /* 0x00000000000073c6 */ /* 0x002e620000000000 */
[----:B------:R-:W-:Y:S01]  /*2c60*/  SHF.R.S32.HI R133, RZ, 0x5, R150 ;  /* 0x00000005ff857819 */ /* 0x000fe20000011496 */
[----:B------:R-:W-:Y:S01]  /*2c70*/  USGXT.U32 UR16, UR4, 0xe ;  /* 0x0000000e0410789a */ /* 0x000fe20008000000 */
[----:B------:R-:W-:-:S02]  /*2c80*/  IMAD.WIDE R102, R223, 0x2, R102 ;  /* 0x00000002df667825 */ /* 0x000fc400078e0266 */
[----:B------:R-:W-:Y:S01]  /*2c90*/  VIMNMX R133, PT, PT, R133, 0x1, !PT ;  /* 0x0000000185857848 */ /* 0x000fe20007fe0100 */
[----:B------:R-:W-:Y:S01]  /*2ca0*/  UIADD3 UR20, UP1, UPT, UR16, 0x1000080, URZ ;  /* 0x0100008010147890 */ /* 0x000fe2000ff3e0ff */
[----:B------:R-:W-:Y:S01]  /*2cb0*/  SHF.R.S32.HI R150, RZ, 0x1f, R145 ;  /* 0x0000001fff967819 */ /* 0x000fe20000011491 */
[----:B------:R-:W-:Y:S01]  /*2cc0*/  UMOV UR4, URZ ;  /* 0x000000ff00047c82 */ /* 0x000fe20008000000 */
[----:B--2---:R-:W-:Y:S01]  /*2cd0*/  SHF.R.S32.HI R151, RZ, 0x1f, R146 ;  /* 0x0000001fff977819 */ /* 0x004fe20000011492 */
[----:B------:R-:W-:Y:S01]  /*2ce0*/  VIADD R133, R133, 0xffffffff ;  /* 0xffffffff85857836 */ /* 0x000fe20000000000 */
[----:B-1----:R-:W-:Y:S01]  /*2cf0*/  BAR.SYNC.DEFER_BLOCKING 0x0 ;  /* 0x0000000000007b1d */ /* 0x002fe20000010000 */
[----:B---3--:R-:W-:Y:S01]  /*2d00*/  IADD3 R218, P4, PT, R102, UR18, RZ ;  /* 0x0000001266da7c10 */ /* 0x008fe2000ff9e0ff */
[----:B------:R-:W-:Y:S02]  /*2d10*/  UIADD3.X UR21, UPT, UPT, UR4, 0x40004040, URZ, UP1, !UPT ;  /* 0x4000404004157890 */ /* 0x000fe40008ffe4ff */
[----:B------:R-:W-:-:S02]  /*2d20*/  ISETP.NE.U32.AND P3, PT, R133, RZ, PT ;  /* 0x000000ff8500720c */ /* 0x000fc40003f65070 */
[----:B-----5:R-:W-:Y:S02]  /*2d30*/  SHF.L.U64.HI R220, R145, 0x1, R150 ;  /* 0x0000000191dc7819 */ /* 0x020fe40000010296 */
[----:B------:R-:W-:Y:S01]  /*2d40*/  SHF.L.U64.HI R222, R146, 0x1, R151 ;  /* 0x0000000192de7819 */ /* 0x000fe20000010297 */
[----:B0-----:R-:W-:Y:S08]  /*2d50*/  @P2 BRA `(.L_x_6) ;  /* 0x0000000000d82947 */ /* 0x001ff00003800000 */
[----:B------:R-:W-:Y:S02]  /*2d60*/  USHF.R.U32.HI UR12, URZ, 0x4, UR9 ;  /* 0x00000004ff0c7899 */ /* 0x000fe40008011609 */
[----:B------:R-:W-:Y:S02]  /*2d70*/  UIADD3 UR4, UPT, UPT, UR9, 0x10000, URZ ;  /* 0x0001000009047890 */ /* 0x000fe4000fffe0ff */
[----:B------:R-:W-:Y:S02]  /*2d80*/  USGXT.U32 UR12, UR12, 0xe ;  /* 0x0000000e0c0c789a */ /* 0x000fe40008000000 */
[----:B------:R-:W-:Y:S02]  /*2d90*/  USHF.R.U32.HI UR4, URZ, 0x4, UR4 ;  /* 0x00000004ff047899 */ /* 0x000fe40008011604 */
[----:B------:R-:W-:Y:S01]  /*2da0*/  UIADD3 UR40, UP1, UPT, UR12, 0x1000080, URZ ;  /* 0x010000800c287890 */ /* 0x000fe2000ff3e0ff */
[----:B------:R-:W-:Y:S01]  /*2db0*/  UMOV UR5, URZ ;  /* 0x000000ff00057c82 */ /* 0x000fe20008000000 */
[----:B------:R-:W-:-:S02]  /*2dc0*/  USGXT.U32 UR4, UR4, 0xe ;  /* 0x0000000e0404789a */ /* 0x000fc40008000000 */
[----:B------:R-:W-:Y:S01]  /*2dd0*/  UIADD3.X UR41, UPT, UPT, UR5, 0x40004040, URZ, UP1, !UPT ;  /* 0x4000404005297890 */ /* 0x000fe20008ffe4ff */
[----:B------:R-:W-:Y:S01]  /*2de0*/  UMOV UR7, URZ ;  /* 0x000000ff00077c82 */ /* 0x000fe20008000000 */
[----:B------:R-:W-:Y:S01]  /*2df0*/  UMOV UR14, 0xfffffffe ;  /* 0xfffffffe000e7882 */ /* 0x000fe20000000000 */
[----:B------:R-:W-:Y:S01]  /*2e00*/  UMOV UR15, 0x7fffbfdf ;  /* 0x7fffbfdf000f7882 */ /* 0x000fe20000000000 */
[----:B------:R-:W-:Y:S01]  /*2e10*/  UMOV UR17, UR6 ;  /* 0x0000000600117c82 */ /* 0x000fe20008000000 */
[----:B------:R-:W-:Y:S02]  /*2e20*/  ULOP3.LUT UR12, UR12, 0x1000000, URZ, 0xfc, !UPT ;  /* 0x010000000c0c7892 */ /* 0x000fe4000f8efcff */
[----:B------:R-:W-:Y:S02]  /*2e30*/  UIADD3.64 UR6, UPT, UPT, UR4, -UR14, URZ ;  /* 0x8000000e04067297 */ /* 0x000fe4000fffe0ff */
[----:B------:R-:W-:Y:S02]  /*2e40*/  UIADD3 UR18, UPT, UPT, UR8, 0x10, URZ ;  /* 0x0000001008127890 */ /* 0x000fe4000fffe0ff */
[----:B------:R-:W-:-:S02]  /*2e50*/  UIADD3.64 UR14, UPT, UPT, UR40, 0x180, URZ ;  /* 0x00000180280e7897 */ /* 0x000fc4000fffe0ff */
[----:B------:R-:W-:Y:S02]  /*2e60*/  UIADD3 UR54, UPT, UPT, UR8, 0x10, URZ ;  /* 0x0000001008367890 */ /* 0x000fe4000fffe0ff */
[----:B------:R-:W-:Y:S02]  /*2e70*/  UIADD3.64 UR42, UPT, UPT, UR40, 0x200, URZ ;  /* 0x00000200282a7897 */ /* 0x000fe4000fffe0ff */
[----:B------:R-:W-:Y:S02]  /*2e80*/  UIADD3 UR46, UPT, UPT, UR8, 0x20, URZ ;  /* 0x00000020082e7890 */ /* 0x000fe4000fffe0ff */
[----:B------:R-:W-:Y:S02]  /*2e90*/  UIADD3.64 UR44, UPT, UPT, UR40, 0x380, URZ ;  /* 0x00000380282c7897 */ /* 0x000fe4000fffe0ff */
[----:B------:R-:W-:Y:S02]  /*2ea0*/  UIADD3 UR55, UPT, UPT, UR8, 0x20, URZ ;  /* 0x0000002008377890 */ /* 0x000fe4000fffe0ff */
[----:B------:R-:W-:-:S02]  /*2eb0*/  UIADD3.64 UR48, UPT, UPT, UR40, 0x400, URZ ;  /* 0x0000040028307897 */ /* 0x000fc4000fffe0ff */
[----:B------:R-:W-:Y:S02]  /*2ec0*/  UIADD3 UR47, UPT, UPT, UR8, 0x30, URZ ;  /* 0x00000030082f7890 */ /* 0x000fe4000fffe0ff */
[----:B------:R-:W-:Y:S01]  /*2ed0*/  UIADD3.64 UR50, UPT, UPT, UR40, 0x580, URZ ;  /* 0x0000058028327897 */ /* 0x000fe2000fffe0ff */
[----:B------:R-:W-:Y:S01]  /*2ee0*/  UMOV UR26, 0x0 ;  /* 0x00000000001a7882 */ /* 0x000fe20000000000 */
[----:B------:R-:W-:Y:S01]  /*2ef0*/  UMOV UR27, 0x8048010 ;  /* 0x08048010001b7882 */ /* 0x000fe20000000000 */
[----:B------:R-:W-:Y:S01]  /*2f00*/  UIADD3 UR56, UPT, UPT, UR8, 0x30, URZ ;  /* 0x0000003008387890 */ /* 0x000fe2000fffe0ff */
[----:B------:R-:W-:Y:S01]  /*2f10*/  UMOV UR5, 0x80004020 ;  /* 0x8000402000057882 */ /* 0x000fe20000000000 */
[----:B------:R-:W-:Y:S01]  /*2f20*/  UIADD3.64 UR52, UPT, UPT, UR40, 0x600, URZ ;  /* 0x0000060028347897 */ /* 0x000fe2000fffe0ff */
[----:B------:R-:W-:Y:S01]  /*2f30*/  UMOV UR13, 0x40004040 ;  /* 0x40004040000d7882 */ /* 0x000fe20000000000 */
[----:B------:R-:W-:Y:S01]  /*2f40*/  UMOV UR38, 0x0 ;  /* 0x0000000000267882 */ /* 0x000fe20000000000 */
[----:B------:R-:W-:Y:S01]  /*2f50*/  UMOV UR39, 0x8048010 ;  /* 0x0804801000277882 */ /* 0x000fe20000000000 */
[----:B------:R-:W-:Y:S01]  /*2f60*/  UMOV UR36, 0x0 ;  /* 0x0000000000247882 */ /* 0x000fe20000000000 */
[----:B------:R-:W-:Y:S01]  /*2f70*/  UMOV UR37, 0x8048010 ;  /* 0x0804801000257882 */ /* 0x000fe20000000000 */
[----:B------:R0:W-:Y:S01]  /*2f80*/  UTCHMMA gdesc[UR12], gdesc[UR4], tmem[UR8], tmem[UR26], idesc[UR27], !UPT ;  /* 0x00ff1a040c0075ea */ /* 0x0001e2000f800008 */
[----:B------:R-:W-:Y:S01]  /*2f90*/  UMOV UR34, 0x0 ;  /* 0x0000000000227882 */ /* 0x000fe20000000000 */
[----:B------:R-:W-:Y:S01]  /*2fa0*/  UMOV UR35, 0x8048010 ;  /* 0x0804801000237882 */ /* 0x000fe20000000000 */
[----:B------:R0:W-:Y:S01]  /*2fb0*/  UTCHMMA gdesc[UR40], gdesc[UR6], tmem[UR8], tmem[UR38], idesc[UR39], UPT ;  /* 0x00ff2606280075ea */ /* 0x0001e2000b800008 */
        /* <DEDUP_REMOVED lines=12> */
[----:B------:R0:W-:Y:S01]  /*3080*/  UTCHMMA gdesc[UR50], gdesc[UR4], tmem[UR47], tmem[UR28], idesc[UR29], !UPT ;  /* 0x00ff1c04320075ea */ /* 0x0001e2000f80002f */
[----:B------:R0:W-:Y:S01]  /*3090*/  UTCHMMA gdesc[UR52], gdesc[UR6], tmem[UR56], tmem[UR24], idesc[UR25], UPT ;  /* 0x00ff1806340075ea */ /* 0x0001e2000b800038 */
[----:B------:R0:W-:Y:S01]  /*30a0*/  UTCBAR [UR17], URZ ;  /* 0x000000ff110073e9 */ /* 0x0001e200080000ff */
[----:B------:R-:W-:Y:S01]  /*30b0*/  NOP ;  /* 0x0000000000007918 */ /* 0x000fe20000000000 */
.L_x_6:
[----:B------:R-:W-:Y:S01]  /*30c0*/  IADD3.X R225, PT, PT, R103, UR19, RZ, P4, !PT ;  /* 0x0000001367e17c10 */ /* 0x000fe2000a7fe4ff */
[----:B0-----:R-:W-:Y:S01]  /*30d0*/  UMOV UR4, URZ ;  /* 0x000000ff00047c82 */ /* 0x001fe20008000000 */
[----:B------:R-:W-:Y:S01]  /*30e0*/  UMOV UR12, UR20 ;  /* 0x00000014000c7c82 */ /* 0x000fe20008000000 */
[----:B------:R-:W-:Y:S01]  /*30f0*/  UMOV UR13, UR21 ;  /* 0x00000015000d7c82 */ /* 0x000fe20008000000 */
[----:B------:R-:W-:Y:S01]  /*3100*/  IMAD.SHL.U32 R221, R132, 0x20, RZ ;  /* 0x0000002084dd7824 */ /* 0x000fe200078e00ff */
[----:B------:R-:W-:Y:S06]  /*3110*/  @!P3 BRA `(.L_x_7) ;  /* 0x0000001400f0b947 */ /* 0x000fec0003800000 */
[----:B------:R-:W-:Y:S01]  /*3120*/  UIADD3 UR5, UPT, UPT, UR9, 0x10400, URZ ;  /* 0x0001040009057890 */ /* 0x000fe2000fffe0ff */
[----:B------:R-:W-:Y:S01]  /*3130*/  UMOV UR14, 0xfffffffe ;  /* 0xfffffffe000e7882 */ /* 0x000fe20000000000 */
[----:B------:R-:W-:Y:S02]  /*3140*/  UMOV UR15, 0x7fffbfdf ;  /* 0x7fffbfdf000f7882 */ /* 0x000fe40000000000 */
[----:B------:R-:W-:Y:S01]  /*3150*/  USHF.R.U32.HI UR5, URZ, 0x4, UR5 ;  /* 0x00000004ff057899 */ /* 0x000fe20008011605 */
[----:B------:R-:W-:Y:S01]  /*3160*/  UMOV UR7, URZ ;  /* 0x000000ff00077c82 */ /* 0x000fe20008000000 */
[----:B------:R-:W-:Y:S02]  /*3170*/  ULOP3.LUT UR18, UR16, 0x1000000, URZ, 0xfc, !UPT ;  /* 0x0100000010127892 */ /* 0x000fe4000f8efcff */
[----:B------:R-:W-:Y:S02]  /*3180*/  USGXT.U32 UR6, UR5, 0xe ;  /* 0x0000000e0506789a */ /* 0x000fe40008000000 */
[----:B------:R-:W-:-:S02]  /*3190*/  UIADD3.64 UR26, UPT, UPT, UR12, 0x180, URZ ;  /* 0x000001800c1a7897 */ /* 0x000fc4000fffe0ff */
[----:B------:R-:W-:Y:S02]  /*31a0*/  UIADD3.64 UR28, UPT, UPT, UR12, 0x200, URZ ;  /* 0x000002000c1c7897 */ /* 0x000fe4000fffe0ff */
[----:B------:R-:W-:Y:S02]  /*31b0*/  UIADD3.64 UR30, UPT, UPT, UR12, 0x380, URZ ;  /* 0x000003800c1e7897 */ /* 0x000fe4000fffe0ff */
[----:B------:R-:W-:Y:S02]  /*31c0*/  UIADD3.64 UR32, UPT, UPT, UR12, 0x400, URZ ;  /* 0x000004000c207897 */ /* 0x000fe4000fffe0ff */
[----:B------:R-:W-:Y:S02]  /*31d0*/  UIADD3.64 UR34, UPT, UPT, UR12, 0x580, URZ ;  /* 0x000005800c227897 */ /* 0x000fe4000fffe0ff */
[----:B------:R-:W-:Y:S02]  /*31e0*/  UIADD3.64 UR36, UPT, UPT, UR12, 0x600, URZ ;  /* 0x000006000c247897 */ /* 0x000fe4000fffe0ff */
[----:B------:R-:W-:Y:S01]  /*31f0*/  UIADD3.64 UR14, UPT, UPT, UR6, -UR14, URZ ;  /* 0x8000000e060e7297 */ /* 0x000fe2000fffe0ff */
[----:B------:R-:W-:Y:S01]  /*3200*/  UMOV UR24, 0x1 ;  /* 0x0000000100187882 */ /* 0x000fe20000000000 */
[----:B------:R-:W-:Y:S01]  /*3210*/  UMOV UR5, URZ ;  /* 0x000000ff00057c82 */ /* 0x000fe20008000000 */
[----:B------:R-:W-:Y:S01]  /*3220*/  UMOV UR16, UR6 ;  /* 0x0000000600107c82 */ /* 0x000fe20008000000 */
[----:B------:R-:W-:-:S08]  /*3230*/  UMOV UR17, 0x80004020 ;  /* 0x8000402000117882 */ /* 0x000fd00000000000 */
.L_x_10:
[----:B------:R-:W-:Y:S01]  /*3240*/  USHF.L.U32 UR4, UR4, 0x1f, URZ ;  /* 0x0000001f04047899 */ /* 0x000fe200080006ff */
[----:B------:R-:W-:-:S04]  /*3250*/  IMAD.WIDE R104, R221, 0x2, R104 ;  /* 0x00000002dd687825 */ /* 0x000fc800078e0268 */
[----:B------:R-:W-:-:S04]  /*3260*/  IMAD.WIDE R114, R221, 0x2, R114 ;  /* 0x00000002dd727825 */ /* 0x000fc800078e0272 */
[----:B------:R-:W-:-:S04]  /*3270*/  IMAD.U32 R102, RZ, RZ, UR4 ;  /* 0x00000004ff667e24 */ /* 0x000fc8000f8e00ff */
[----:B0-----:R-:W0:Y:S02]  /*3280*/  SYNCS.PHASECHK.TRANS64.TRYWAIT P2, [UR11], R102 ;  /* 0x00000066ff0075a7 */ /* 0x001e24000804110b */
[----:B0-----:R-:W-:Y:S05]  /*3290*/  @!P2 BRA `(.L_x_8) ;  /* 0x000000240098a947 */ /* 0x001fea0003800000 */
.L_x_16:
[----:B------:R-:W-:Y:S01]  /*32a0*/  IADD3 R196, P4, PT, R218, R144, RZ ;  /* 0x00000090dac47210 */ /* 0x000fe20007f9e0ff */
[----:B------:R-:W-:Y:S01]  /*32b0*/  IMAD.WIDE R80, R221, 0x2, R80 ;  /* 0x00000002dd507825 */ /* 0x000fe200078e0250 */
[----:B------:R-:W-:Y:S02]  /*32c0*/  ISETP.GT.AND P3, PT, R137, RZ, PT ;  /* 0x000000ff8900720c */ /* 0x000fe40003f64270 */
[----:B------:R-:W-:Y:S01]  /*32d0*/  PRMT R145, RZ, 0x7610, R145 ;  /* 0x00007610ff917816 */ /* 0x000fe20000000091 */
[----:B------:R-:W-:Y:S01]  /*32e0*/  IMAD.X R197, R225, 0x1, R222, P4 ;  /* 0x00000001e1c57824 */ /* 0x000fe200020e06de */
[----:B------:R-:W-:Y:S01]  /*32f0*/  ISETP.GT.AND P4, PT, R137, 0x3, PT ;  /* 0x000000038900780c */ /* 0x000fe20003f84270 */
[C---:B------:R-:W-:Y:S01]  /*3300*/  IMAD.WIDE R78, R221.reuse, 0x2, R78 ;  /* 0x00000002dd4e7825 */ /* 0x040fe200078e024e */
[----:B------:R-:W-:Y:S02]  /*3310*/  PRMT R151, RZ, 0x7610, R151 ;  /* 0x00007610ff977816 */ /* 0x000fe40000000097 */
[----:B------:R-:W-:Y:S01]  /*3320*/  PRMT R157, RZ, 0x7610, R157 ;  /* 0x00007610ff9d7816 */ /* 0x000fe2000000009d */
[----:B------:R-:W-:Y:S01]  /*3330*/  IMAD.WIDE R32, R221, 0x2, R32 ;  /* 0x00000002dd207825 */ /* 0x000fe200078e0220 */
[----:B------:R-:W-:-:S02]  /*3340*/  PRMT R159, RZ, 0x7610, R159 ;  /* 0x00007610ff9f7816 */ /* 0x000fc4000000009f */
[----:B------:R-:W-:Y:S01]  /*3350*/  IADD3 R102, P2, PT, R218, R143, RZ ;  /* 0x0000008fda667210 */ /* 0x000fe20007f5e0ff */
[----:B------:R-:W-:Y:S01]  /*3360*/  IMAD.WIDE R30, R221, 0x2, R30 ;  /* 0x00000002dd1e7825 */ /* 0x000fe200078e021e */
[----:B------:R-:W2:Y:S01]  /*3370*/  @P3 LDG.E.U16 R151, desc[UR22][R32.64] ;  /* 0x0000001620973981 */ /* 0x000ea2000c1e1500 */
[----:B------:R-:W-:Y:S02]  /*3380*/  ISETP.GT.AND P6, PT, R137, 0x1, PT ;  /* 0x000000018900780c */ /* 0x000fe40003fc4270 */
[----:B------:R-:W-:Y:S01]  /*3390*/  IMAD.X R103, R225, 0x1, R220, P2 ;  /* 0x00000001e1677824 */ /* 0x000fe200010e06dc */
[----:B------:R-:W3:Y:S01]  /*33a0*/  @P3 LDG.E.U16 R145, desc[UR22][R30.64] ;  /* 0x000000161e913981 */ /* 0x000ee2000c1e1500 */
[----:B------:R-:W-:Y:S01]  /*33b0*/  ISETP.GT.AND P5, PT, R137, 0x2, PT ;  /* 0x000000028900780c */ /* 0x000fe20003fa4270 */
[----:B------:R-:W-:Y:S01]  /*33c0*/  IMAD.WIDE R36, R221, 0x2, R36 ;  /* 0x00000002dd247825 */ /* 0x000fe200078e0224 */
[C---:B------:R-:W-:Y:S01]  /*33d0*/  ISETP.GT.AND P2, PT, R137.reuse, 0x4, PT ;  /* 0x000000048900780c */ /* 0x040fe20003f44270 */
[----:B------:R-:W4:Y:S01]  /*33e0*/  @P4 LDG.E.U16 R157, desc[UR22][R78.64] ;  /* 0x000000164e9d4981 */ /* 0x000f22000c1e1500 */
[----:B------:R-:W-:Y:S01]  /*33f0*/  ISETP.GT.AND P3, PT, R137, 0x5, PT ;  /* 0x000000058900780c */ /* 0x000fe20003f64270 */
[----:B------:R-:W-:Y:S01]  /*3400*/  IMAD.WIDE R34, R221, 0x2, R34 ;  /* 0x00000002dd227825 */ /* 0x000fe200078e0222 */
[----:B------:R-:W-:Y:S01]  /*3410*/  PRMT R153, RZ, 0x7610, R153 ;  /* 0x00007610ff997816 */ /* 0x000fe20000000099 */
[----:B------:R-:W5:Y:S01]  /*3420*/  @P4 LDG.E.U16 R159, desc[UR22][R80.64] ;  /* 0x00000016509f4981 */ /* 0x000f62000c1e1500 */
[----:B------:R-:W-:Y:S01]  /*3430*/  ISETP.GT.AND P4, PT, R137, 0x8, PT ;  /* 0x000000088900780c */ /* 0x000fe20003f84270 */
[----:B------:R-:W-:Y:S01]  /*3440*/  IMAD.WIDE R18, R221, 0x2, R18 ;  /* 0x00000002dd127825 */ /* 0x000fe200078e0212 */
[----:B------:R-:W-:-:S02]  /*3450*/  PRMT R155, RZ, 0x7610, R155 ;  /* 0x00007610ff9b7816 */ /* 0x000fc4000000009b */
[----:B------:R-:W-:Y:S01]  /*3460*/  PRMT R132, RZ, 0x7610, R132 ;  /* 0x00007610ff847816 */ /* 0x000fe20000000084 */
[C---:B------:R-:W-:Y:S01]  /*3470*/  IMAD.WIDE R20, R221.reuse, 0x2, R20 ;  /* 0x00000002dd147825 */ /* 0x040fe200078e0214 */
[----:B------:R-:W-:Y:S02]  /*3480*/  PRMT R146, RZ, 0x7610, R146 ;  /* 0x00007610ff927816 */ /* 0x000fe40000000092 */
[----:B------:R-:W-:Y:S01]  /*3490*/  PRMT R150, RZ, 0x7610, R150 ;  /* 0x00007610ff967816 */ /* 0x000fe20000000096 */
[C---:B------:R-:W-:Y:S01]  /*34a0*/  IMAD.WIDE R96, R221.reuse, 0x2, R96 ;  /* 0x00000002dd607825 */ /* 0x040fe200078e0260 */
[----:B------:R-:W-:Y:S02]  /*34b0*/  PRMT R152, RZ, 0x7610, R152 ;  /* 0x00007610ff987816 */ /* 0x000fe40000000098 */
[----:B------:R-:W-:Y:S01]  /*34c0*/  PRMT R154, RZ, 0x7610, R154 ;  /* 0x00007610ff9a7816 */ /* 0x000fe2000000009a */
[----:B------:R-:W-:Y:S01]  /*34d0*/  IMAD.WIDE R94, R221, 0x2, R94 ;  /* 0x00000002dd5e7825 */ /* 0x000fe200078e025e */
[----:B------:R-:W-:-:S02]  /*34e0*/  PRMT R156, RZ, 0x7610, R156 ;  /* 0x00007610ff9c7816 */ /* 0x000fc4000000009c */
[----:B------:R-:W-:Y:S01]  /*34f0*/  PRMT R165, RZ, 0x7610, R165 ;  /* 0x00007610ffa57816 */ /* 0x000fe200000000a5 */
[C---:B------:R-:W-:Y:S01]  /*3500*/  IMAD.WIDE R64, R221.reuse, 0x2, R64 ;  /* 0x00000002dd407825 */ /* 0x040fe200078e0240 */
[----:B------:R-:W-:Y:S01]  /*3510*/  PRMT R167, RZ, 0x7610, R167 ;  /* 0x00007610ffa77816 */ /* 0x000fe200000000a7 */
[----:B------:R-:W4:Y:S02]  /*3520*/  @P2 LDG.E.U16 R150, desc[UR22][R94.64] ;  /* 0x000000165e962981 */ /* 0x000f24000c1e1500 */
[C---:B------:R-:W-:Y:S02]  /*3530*/  IMAD.WIDE R62, R221.reuse, 0x2, R62 ;  /* 0x00000002dd3e7825 */ /* 0x040fe400078e023e */
[----:B------:R-:W4:Y:S02]  /*3540*/  @P5 LDG.E.U16 R146, desc[UR22][R64.64] ;  /* 0x0000001640925981 */ /* 0x000f24000c1e1500 */
[C---:B------:R-:W-:Y:S02]  /*3550*/  IMAD.WIDE R60, R221.reuse, 0x2, R60 ;  /* 0x00000002dd3c7825 */ /* 0x040fe400078e023c */
[----:B------:R-:W4:Y:S02]  /*3560*/  @P5 LDG.E.U16 R132, desc[UR22][R62.64] ;  /* 0x000000163e845981 */ /* 0x000f24000c1e1500 */
[----:B------:R-:W-:Y:S01]  /*3570*/  IMAD.WIDE R58, R221, 0x2, R58 ;  /* 0x00000002dd3a7825 */ /* 0x000fe200078e023a */
[----:B------:R-:W-:Y:S01]  /*3580*/  ISETP.GT.AND P5, PT, R137, 0x7, PT ;  /* 0x000000078900780c */ /* 0x000fe20003fa4270 */
[----:B------:R-:W4:Y:S02]  /*3590*/  @P6 LDG.E.U16 R155, desc[UR22][R60.64] ;  /* 0x000000163c9b6981 */ /* 0x000f24000c1e1500 */
[----:B------:R-:W-:-:S02]  /*35a0*/  IMAD.WIDE R14, R221, 0x2, R14 ;  /* 0x00000002dd0e7825 */ /* 0x000fc400078e020e */
[----:B------:R-:W4:Y:S01]  /*35b0*/  @P6 LDG.E.U16 R153, desc[UR22][R58.64] ;  /* 0x000000163a996981 */ /* 0x000f22000c1e1500 */
[----:B------:R-:W-:Y:S01]  /*35c0*/  ISETP.GT.AND P6, PT, R137, 0x6, PT ;  /* 0x000000068900780c */ /* 0x000fe20003fc4270 */
[----:B------:R-:W-:Y:S02]  /*35d0*/  IMAD.WIDE R16, R221, 0x2, R16 ;  /* 0x00000002dd107825 */ /* 0x000fe400078e0210 */
[----:B------:R-:W4:Y:S01]  /*35e0*/  @P2 LDG.E.U16 R152, desc[UR22][R96.64] ;  /* 0x0000001660982981 */ /* 0x000f22000c1e1500 */
[----:B------:R-:W-:Y:S01]  /*35f0*/  ISETP.GT.AND P2, PT, R137, 0x9, PT ;  /* 0x000000098900780c */ /* 0x000fe20003f44270 */
[C---:B------:R-:W-:Y:S02]  /*3600*/  IMAD.WIDE R68, R221.reuse, 0x2, R68 ;  /* 0x00000002dd447825 */ /* 0x040fe400078e0244 */
[----:B------:R-:W4:Y:S02]  /*3610*/  @P3 LDG.E.U16 R154, desc[UR22][R20.64] ;  /* 0x00000016149a3981 */ /* 0x000f24000c1e1500 */
[----:B------:R-:W-:-:S02]  /*3620*/  IMAD.WIDE R66, R221, 0x2, R66 ;  /* 0x00000002dd427825 */ /* 0x000fc400078e0242 */
[----:B------:R-:W4:Y:S01]  /*3630*/  @P3 LDG.E.U16 R156, desc[UR22][R18.64] ;  /* 0x00000016129c3981 */ /* 0x000f22000c1e1500 */
[----:B------:R-:W-:Y:S01]  /*3640*/  ISETP.GT.AND P3, PT, R137, 0xa, PT ;  /* 0x0000000a8900780c */ /* 0x000fe20003f64270 */
[C---:B------:R-:W-:Y:S02]  /*3650*/  IMAD.WIDE R48, R221.reuse, 0x2, R48 ;  /* 0x00000002dd307825 */ /* 0x040fe400078e0230 */
[----:B------:R-:W4:Y:S02]  /*3660*/  @P4 LDG.E.U16 R165, desc[UR22][R34.64] ;  /* 0x0000001622a54981 */ /* 0x000f24000c1e1500 */
[----:B------:R-:W-:Y:S02]  /*3670*/  IMAD.WIDE R46, R221, 0x2, R46 ;  /* 0x00000002dd2e7825 */ /* 0x000fe400078e022e */
        /* <DEDUP_REMOVED lines=11> */
[C---:B------:R-:W-:Y:S01]  /*3730*/  IMAD.WIDE R4, R221.reuse, 0x2, R4 ;  /* 0x00000002dd047825 */ /* 0x040fe200078e0204 */
[----:B------:R-:W-:Y:S01]  /*3740*/  PRMT R162, RZ, 0x7610, R162 ;  /* 0x00007610ffa27816 */ /* 0x000fe200000000a2 */
[----:B------:R-:W5:Y:S01]  /*3750*/  @P6 LDG.E.U16 R163, desc[UR22][R2.64] ;  /* 0x0000001602a36981 */ /* 0x000f62000c1e1500 */
[----:B------:R-:W-:Y:S01]  /*3760*/  PRMT R164, RZ, 0x7610, R164 ;  /* 0x00007610ffa47816 */ /* 0x000fe200000000a4 */
[C---:B------:R-:W-:Y:S01]  /*3770*/  IMAD.WIDE R88, R221.reuse, 0x2, R88 ;  /* 0x00000002dd587825 */ /* 0x040fe200078e0258 */
[----:B------:R-:W-:Y:S01]  /*3780*/  PRMT R170, RZ, 0x7610, R170 ;  /* 0x00007610ffaa7816 */ /* 0x000fe200000000aa */
[----:B------:R-:W5:Y:S01]  /*3790*/  @P6 LDG.E.U16 R161, desc[UR22][R4.64] ;  /* 0x0000001604a16981 */ /* 0x000f62000c1e1500 */
[----:B------:R-:W-:Y:S01]  /*37a0*/  PRMT R172, RZ, 0x7610, R172 ;  /* 0x00007610ffac7816 */ /* 0x000fe200000000ac */
[----:B------:R-:W-:Y:S01]  /*37b0*/  IMAD.WIDE R86, R221, 0x2, R86 ;  /* 0x00000002dd567825 */ /* 0x000fe200078e0256 */
[----:B------:R-:W-:Y:S01]  /*37c0*/  ISETP.GT.AND P6, PT, R137, 0xb, PT ;  /* 0x0000000b8900780c */ /* 0x000fe20003fc4270 */
[----:B------:R-:W5:Y:S02]  /*37d0*/  @P5 LDG.E.U16 R158, desc[UR22][R120.64] ;  /* 0x00000016789e5981 */ /* 0x000f64000c1e1500 */
[----:B------:R-:W-:-:S02]  /*37e0*/  IMAD.WIDE R40, R221, 0x2, R40 ;  /* 0x00000002dd287825 */ /* 0x000fc400078e0228 */
[----:B------:R-:W5:Y:S01]  /*37f0*/  @P5 LDG.E.U16 R160, desc[UR22][R110.64] ;  /* 0x000000166ea05981 */ /* 0x000f62000c1e1500 */
[----:B------:R-:W-:Y:S01]  /*3800*/  ISETP.GT.AND P5, PT, R137, 0xc, PT ;  /* 0x0000000c8900780c */ /* 0x000fe20003fa4270 */
[C---:B------:R-:W-:Y:S02]  /*3810*/  IMAD.WIDE R38, R221.reuse, 0x2, R38 ;  /* 0x00000002dd267825 */ /* 0x040fe400078e0226 */
[----:B------:R-:W5:Y:S02]  /*3820*/  @P2 LDG.E.U16 R169, desc[UR22][R46.64] ;  /* 0x000000162ea92981 */ /* 0x000f64000c1e1500 */
[----:B------:R-:W-:Y:S02]  /*3830*/  IMAD.WIDE R128, R221, 0x2, R128 ;  /* 0x00000002dd807825 */ /* 0x000fe400078e0280 */
[----:B------:R-:W5:Y:S01]  /*3840*/  @P2 LDG.E.U16 R171, desc[UR22][R48.64] ;  /* 0x0000001630ab2981 */ /* 0x000f62000c1e1500 */
[----:B------:R-:W-:Y:S01]  /*3850*/  ISETP.GT.AND P2, PT, R137, 0xe, PT ;  /* 0x0000000e8900780c */ /* 0x000fe20003f44270 */
[----:B------:R-:W-:-:S02]  /*3860*/  IMAD.WIDE R130, R221, 0x2, R130 ;  /* 0x00000002dd827825 */ /* 0x000fc400078e0282 */
[----:B------:R-:W5:Y:S02]  /*3870*/  @P3 LDG.E.U16 R162, desc[UR22][R66.64] ;  /* 0x0000001642a23981 */ /* 0x000f64000c1e1500 */
[----:B------:R-:W-:Y:S02]  /*3880*/  IMAD.WIDE R100, R221, 0x2, R100 ;  /* 0x00000002dd647825 */ /* 0x000fe400078e0264 */
[----:B------:R-:W5:Y:S01]  /*3890*/  @P3 LDG.E.U16 R164, desc[UR22][R68.64] ;  /* 0x0000001644a43981 */ /* 0x000f62000c1e1500 */
[----:B------:R-:W-:Y:S01]  /*38a0*/  ISETP.GT.AND P3, PT, R137, 0x10, PT ;  /* 0x000000108900780c */ /* 0x000fe20003f64270 */
[C---:B------:R-:W-:Y:S02]  /*38b0*/  IMAD.WIDE R98, R221.reuse, 0x2, R98 ;  /* 0x00000002dd627825 */ /* 0x040fe400078e0262 */
[----:B------:R-:W5:Y:S02]  /*38c0*/  @P4 LDG.E.U16 R170, desc[UR22][R16.64] ;  /* 0x0000001610aa4981 */ /* 0x000f64000c1e1500 */
[----:B------:R-:W-:-:S02]  /*38d0*/  IMAD.WIDE R84, R221, 0x2, R84 ;  /* 0x00000002dd547825 */ /* 0x000fc400078e0254 */
[----:B------:R-:W5:Y:S01]  /*38e0*/  @P4 LDG.E.U16 R172, desc[UR22][R14.64] ;  /* 0x000000160eac4981 */ /* 0x000f62000c1e1500 */
[----:B------:R-:W-:Y:S01]  /*38f0*/  ISETP.GT.AND P4, PT, R137, 0x13, PT ;  /* 0x000000138900780c */ /* 0x000fe20003f84270 */
[C---:B------:R-:W-:Y:S01]  /*3900*/  IMAD.WIDE R82, R221.reuse, 0x2, R82 ;  /* 0x00000002dd527825 */ /* 0x040fe200078e0252 */
[----:B------:R-:W-:Y:S02]  /*3910*/  PRMT R173, RZ, 0x7610, R173 ;  /* 0x00007610ffad7816 */ /* 0x000fe400000000ad */
[----:B------:R-:W-:Y:S01]  /*3920*/  PRMT R175, RZ, 0x7610, R175 ;  /* 0x00007610ffaf7816 */ /* 0x000fe200000000af */
[C---:B------:R-:W-:Y:S01]  /*3930*/  IMAD.WIDE R56, R221.reuse, 0x2, R56 ;  /* 0x00000002dd387825 */ /* 0x040fe200078e0238 */
[----:B------:R-:W-:Y:S02]  /*3940*/  PRMT R166, RZ, 0x7610, R166 ;  /* 0x00007610ffa67816 */ /* 0x000fe400000000a6 */
[----:B------:R-:W-:Y:S01]  /*3950*/  PRMT R168, RZ, 0x7610, R168 ;  /* 0x00007610ffa87816 */ /* 0x000fe200000000a8 */
[----:B------:R-:W5:Y:S01]  /*3960*/  @P6 LDG.E.U16 R173, desc[UR22][R82.64] ;  /* 0x0000001652ad6981 */ /* 0x000f62000c1e1500 */
        /* <DEDUP_REMOVED lines=10> */
[----:B------:R-:W-:Y:S01]  /*3a10*/  PRMT R199, RZ, 0x7610, R199 ;  /* 0x00007610ffc77816 */ /* 0x000fe200000000c7 */
[----:B------:R-:W5:Y:S01]  /*3a20*/  @P5 LDG.E.U16 R168, desc[UR22][R100.64] ;  /* 0x0000001664a85981 */ /* 0x000f62000c1e1500 */
[----:B------:R-:W-:Y:S01]  /*3a30*/  ISETP.GT.AND P6, PT, R137, 0x11, PT ;  /* 0x000000118900780c */ /* 0x000fe20003fc4270 */
        /* <DEDUP_REMOVED lines=16> */
[C---:B------:R-:W-:Y:S01]  /*3b40*/  IMAD.WIDE R6, R221.reuse, 0x2, R6 ;  /* 0x00000002dd067825 */ /* 0x040fe200078e0206 */
[----:B------:R-:W-:Y:S02]  /*3b50*/  PRMT R191, RZ, 0x7610, R191 ;  /* 0x00007610ffbf7816 */ /* 0x000fe400000000bf */
[----:B------:R-:W-:Y:S01]  /*3b60*/  PRMT R193, RZ, 0x7610, R193 ;  /* 0x00007610ffc17816 */ /* 0x000fe200000000c1 */
[----:B------:R-:W-:Y:S01]  /*3b70*/  IMAD.WIDE R8, R221, 0x2, R8 ;  /* 0x00000002dd087825 */ /* 0x000fe200078e0208 */
[----:B------:R-:W-:-:S02]  /*3b80*/  PRMT R178, RZ, 0x7610, R178 ;  /* 0x00007610ffb27816 */ /* 0x000fc400000000b2 */
        /* <DEDUP_REMOVED lines=56> */
[----:B------:R-:W-:-:S03]  /*3f10*/  ISETP.GT.AND P5, PT, R137, 0xf, PT ;  /* 0x0000000f8900780c */ /* 0x000fc60003fa4270 */
[----:B------:R-:W5:Y:S04]  /*3f20*/  @P3 LDG.E.U16 R213, desc[UR22][R90.64] ;  /* 0x000000165ad53981 */ /* 0x000f68000c1e1500 */
[----:B------:R-:W5:Y:S01]  /*3f30*/  @P3 LDG.E.U16 R215, desc[UR22][R92.64] ;  /* 0x000000165cd73981 */ /* 0x000f62000c1e1500 */
[----:B------:R-:W-:-:S03]  /*3f40*/  ISETP.GT.AND P3, PT, R137, 0x1e, PT ;  /* 0x0000001e8900780c */ /* 0x000fc60003f64270 */
[----:B------:R-:W5:Y:S04]  /*3f50*/  @P4 LDG.E.U16 R206, desc[UR22][R8.64] ;  /* 0x0000001608ce4981 */ /* 0x000f68000c1e1500 */
[----:B------:R-:W5:Y:S01]  /*3f60*/  @P4 LDG.E.U16 R208, desc[UR22][R6.64] ;  /* 0x0000001606d04981 */ /* 0x000f62000c1e1500 */
[----:B------:R-:W-:Y:S02]  /*3f70*/  ISETP.GT.AND P4, PT, R137, 0x1f, PT ;  /* 0x0000001f8900780c */ /* 0x000fe40003f84270 */
[----:B------:R-:W-:Y:S02]  /*3f80*/  PRMT R202, RZ, 0x7610, R202 ;  /* 0x00007610ffca7816 */ /* 0x000fe400000000ca */
[----:B------:R-:W-:Y:S02]  /*3f90*/  PRMT R204, RZ, 0x7610, R204 ;  /* 0x00007610ffcc7816 */ /* 0x000fe400000000cc */
[----:B------:R-:W-:-:S02]  /*3fa0*/  PRMT R174, RZ, 0x7610, R174 ;  /* 0x00007610ffae7816 */ /* 0x000fc400000000ae */
[----:B------:R-:W-:Y:S01]  /*3fb0*/  PRMT R176, RZ, 0x7610, R176 ;  /* 0x00007610ffb07816 */ /* 0x000fe200000000b0 */
[----:B------:R-:W5:Y:S01]  /*3fc0*/  @P6 LDG.E.U16 R202, desc[UR22][R24.64] ;  /* 0x0000001618ca6981 */ /* 0x000f62000c1e1500 */
[----:B------:R-:W-:Y:S02]  /*3fd0*/  PRMT R192, RZ, 0x7610, R192 ;  /* 0x00007610ffc07816 */ /* 0x000fe400000000c0 */
[----:B------:R-:W-:Y:S01]  /*3fe0*/  PRMT R194, RZ, 0x7610, R194 ;  /* 0x00007610ffc27816 */ /* 0x000fe200000000c2 */
[----:B------:R-:W5:Y:S01]  /*3ff0*/  @P6 LDG.E.U16 R204, desc[UR22][R22.64] ;  /* 0x0000001616cc6981 */ /* 0x000f62000c1e1500 */
[----:B------:R-:W-:Y:S02]  /*4000*/  PRMT R217, RZ, 0x7610, R217 ;  /* 0x00007610ffd97816 */ /* 0x000fe400000000d9 */
[----:B------:R-:W-:Y:S01]  /*4010*/  PRMT R219, RZ, 0x7610, R219 ;  /* 0x00007610ffdb7816 */ /* 0x000fe200000000db */
[----:B------:R-:W5:Y:S01]  /*4020*/  @P5 LDG.E.U16 R174, desc[UR22][R118.64] ;  /* 0x0000001676ae5981 */ /* 0x000f62000c1e1500 */
[----:B------:R-:W-:-:S02]  /*4030*/  PRMT R210, RZ, 0x7610, R210 ;  /* 0x00007610ffd27816 */ /* 0x000fc400000000d2 */
[----:B------:R-:W-:Y:S01]  /*4040*/  PRMT R212, RZ, 0x7610, R212 ;  /* 0x00007610ffd47816 */ /* 0x000fe200000000d4 */
[----:B------:R-:W5:Y:S04]  /*4050*/  @P3 LDG.E.U16 R217, desc[UR22][R122.64] ;  /* 0x000000167ad93981 */ /* 0x000f68000c1e1500 */
[----:B------:R-:W5:Y:S04]  /*4060*/  @P3 LDG.E.U16 R219, desc[UR22][R112.64] ;  /* 0x0000001670db3981 */ /* 0x000f68000c1e1500 */
[----:B------:R-:W5:Y:S04]  /*4070*/  @P5 LDG.E.U16 R176, desc[UR22][R108.64] ;  /* 0x000000166cb05981 */ /* 0x000f68000c1e1500 */
[----:B------:R-:W5:Y:S04]  /*4080*/  @P2 LDG.E.U16 R192, desc[UR22][R116.64] ;  /* 0x0000001674c02981 */ /* 0x000f68000c1e1500 */
[----:B------:R-:W5:Y:S04]  /*4090*/  @P2 LDG.E.U16 R194, desc[UR22][R106.64] ;  /* 0x000000166ac22981 */ /* 0x000f68000c1e1500 */
[----:B------:R-:W5:Y:S04]  /*40a0*/  @P4 LDG.E.U16 R210, desc[UR22][R114.64] ;  /* 0x0000001672d24981 */ /* 0x000f68000c1e1500 */
[----:B------:R-:W5:Y:S01]  /*40b0*/  @P4 LDG.E.U16 R212, desc[UR22][R104.64] ;  /* 0x0000001668d44981 */ /* 0x000f62000c1e1500 */
[----:B------:R-:W-:Y:S01]  /*40c0*/  BAR.SYNC.DEFER_BLOCKING 0x0 ;  /* 0x0000000000007b1d */ /* 0x000fe20000010000 */
[----:B------:R-:W-:-:S02]  /*40d0*/  ISETP.GE.AND P6, PT, R142, R137, PT ;  /* 0x000000898e00720c */ /* 0x000fc40003fc6270 */
[----:B------:R-:W-:Y:S02]  /*40e0*/  PRMT R214, RZ, 0x7610, R214 ;  /* 0x00007610ffd67816 */ /* 0x000fe400000000d6 */
[----:B------:R-:W-:-:S09]  /*40f0*/  PRMT R216, RZ, 0x7610, R216 ;  /* 0x00007610ffd87816 */ /* 0x000fd200000000d8 */
[----:B------:R-:W5:Y:S04]  /*4100*/  @!P6 LDG.E.U16 R214, desc[UR22][R102.64] ;  /* 0x0000001666d6e981 */ /* 0x000f68000c1e1500 */
[----:B------:R-:W5:Y:S04]  /*4110*/  @!P6 LDG.E.U16 R216, desc[UR22][R196.64] ;  /* 0x00000016c4d8e981 */ /* 0x000f68000c1e1500 */
[----:B---3--:R0:W-:Y:S04]  /*4120*/  STS.U16 [R180+UR9+0x8000], R145 ;  /* 0x00800091b4007988 */ /* 0x0081e80008000409 */
[----:B--2---:R0:W-:Y:S04]  /*4130*/  STS.U16 [R180+UR9+0xc000], R151 ;  /* 0x00c00097b4007988 */ /* 0x0041e80008000409 */
[----:B----4-:R0:W-:Y:S04]  /*4140*/  STS.U16 [R180+UR9+0x8400], R165 ;  /* 0x008400a5b4007988 */ /* 0x0101e80008000409 */
[----:B-----5:R0:W-:Y:S01]  /*4150*/  STS.U16 [R180+UR9+0xc400], R167 ;  /* 0x00c400a7b4007988 */ /* 0x0201e20008000409 */
[----:B------:R-:W-:-:S04]  /*4160*/  ULEA UR11, UR24, UR9, 0x3 ;  /* 0x00000009180b7291 */ /* 0x000fc8000f8e18ff */
[----:B------:R-:W-:Y:S01]  /*4170*/  UIADD3 UR11, UPT, UPT, UR11, 0x10800, URZ ;  /* 0x000108000b0b7890 */ /* 0x000fe2000fffe0ff */
        /* <DEDUP_REMOVED lines=62> */
[----:B------:R1:W-:Y:S06]  /*4560*/  MEMBAR.ALL.CTA ;  /* 0x0000000000007992 */ /* 0x0003ec0000008000 */
[----:B-1----:R-:W1:Y:S02]  /*4570*/  FENCE.VIEW.ASYNC.S ;  /* 0x00000000000073c6 */ /* 0x002e640000000000 */
[----:B-1----:R-:W-:Y:S06]  /*4580*/  BAR.SYNC.DEFER_BLOCKING 0x0 ;  /* 0x0000000000007b1d */ /* 0x002fec0000010000 */
[----:B------:R-:W-:Y:S05]  /*4590*/  @P0 BRA `(.L_x_9) ;  /* 0x0000000000900947 */ /* 0x000fea0003800000 */
[----:B------:R-:W-:Y:S02]  /*45a0*/  UIADD3 UR25, UPT, UPT, UR8, 0x10, URZ ;  /* 0x0000001008197890 */ /* 0x000fe4000fffe0ff */
[----:B------:R-:W-:Y:S02]  /*45b0*/  UIADD3 UR42, UPT, UPT, UR8, 0x10, URZ ;  /* 0x00000010082a7890 */ /* 0x000fe4000fffe0ff */
[----:B------:R-:W-:Y:S02]  /*45c0*/  UIADD3 UR43, UPT, UPT, UR8, 0x20, URZ ;  /* 0x00000020082b7890 */ /* 0x000fe4000fffe0ff */
[----:B------:R-:W-:Y:S02]  /*45d0*/  UIADD3 UR48, UPT, UPT, UR8, 0x20, URZ ;  /* 0x0000002008307890 */ /* 0x000fe4000fffe0ff */
[----:B------:R-:W-:Y:S01]  /*45e0*/  UIADD3 UR49, UPT, UPT, UR8, 0x30, URZ ;  /* 0x0000003008317890 */ /* 0x000fe2000fffe0ff */
[----:B------:R-:W-:Y:S01]  /*45f0*/  UMOV UR20, 0x0 ;  /* 0x0000000000147882 */ /* 0x000fe20000000000 */
[----:B------:R-:W-:Y:S01]  /*4600*/  UMOV UR21, 0x8048010 ;  /* 0x0804801000157882 */ /* 0x000fe20000000000 */
[----:B------:R-:W-:Y:S01]  /*4610*/  UMOV UR19, 0x40004040 ;  /* 0x4000404000137882 */ /* 0x000fe20000000000 */
[----:B------:R-:W-:-:S02]  /*4620*/  UIADD3 UR54, UPT, UPT, UR8, 0x30, URZ ;  /* 0x0000003008367890 */ /* 0x000fc4000fffe0ff */
[----:B------:R1:W-:Y:S01]  /*4630*/  UTCHMMA gdesc[UR18], gdesc[UR16], tmem[UR8], tmem[UR20], idesc[UR21], UPT ;  /* 0x00ff1410120075ea */ /* 0x0003e2000b800008 */
[----:B------:R-:W-:Y:S01]  /*4640*/  UMOV UR38, 0x0 ;  /* 0x0000000000267882 */ /* 0x000fe20000000000 */
[----:B------:R-:W-:Y:S01]  /*4650*/  UMOV UR39, 0x8048010 ;  /* 0x0804801000277882 */ /* 0x000fe20000000000 */
[----:B------:R-:W-:Y:S01]  /*4660*/  UMOV UR40, 0x0 ;  /* 0x0000000000287882 */ /* 0x000fe20000000000 */
[----:B------:R-:W-:Y:S01]  /*4670*/  UMOV UR41, 0x8048010 ;  /* 0x0804801000297882 */ /* 0x000fe20000000000 */
[----:B------:R-:W-:Y:S01]  /*4680*/  UMOV UR44, 0x0 ;  /* 0x00000000002c7882 */ /* 0x000fe20000000000 */
[----:B------:R-:W-:Y:S01]  /*4690*/  UMOV UR45, 0x8048010 ;  /* 0x08048010002d7882 */ /* 0x000fe20000000000 */
[----:B------:R1:W-:Y:S01]  /*46a0*/  UTCHMMA gdesc[UR12], gdesc[UR14], tmem[UR8], tmem[UR38], idesc[UR39], UPT ;  /* 0x00ff260e0c0075ea */ /* 0x0003e2000b800008 */
        /* <DEDUP_REMOVED lines=8> */
[----:B------:R-:W-:Y:S01]  /*4730*/  UMOV UR6, UR11 ;  /* 0x0000000b00067c82 */ /* 0x000fe20008000000 */
[----:B------:R-:W-:Y:S01]  /*4740*/  UMOV UR7, URZ ;  /* 0x000000ff00077c82 */ /* 0x000fe20008000000 */
[----:B------:R1:W-:Y:S01]  /*4750*/  UTCHMMA gdesc[UR30], gdesc[UR16], tmem[UR43], tmem[UR46], idesc[UR47], UPT ;  /* 0x00ff2e101e0075ea */ /* 0x0003e2000b80002b */
[----:B------:R-:W-:Y:S01]  /*4760*/  UMOV UR56, 0x0 ;  /* 0x0000000000387882 */ /* 0x000fe20000000000 */
[----:B------:R-:W-:Y:S01]  /*4770*/  UMOV UR57, 0x8048010 ;  /* 0x0804801000397882 */ /* 0x000fe20000000000 */
[----:B------:R1:W-:Y:S01]  /*4780*/  UTCHMMA gdesc[UR32], gdesc[UR14], tmem[UR48], tmem[UR50], idesc[UR51], UPT ;  /* 0x00ff320e200075ea */ /* 0x0003e2000b800030 */
[----:B------:R-:W-:Y:S01]  /*4790*/  UMOV UR4, UR6 ;  /* 0x0000000600047c82 */ /* 0x000fe20008000000 */
[----:B------:R1:W-:Y:S01]  /*47a0*/  UTCHMMA gdesc[UR34], gdesc[UR16], tmem[UR49], tmem[UR52], idesc[UR53], UPT ;  /* 0x00ff3410220075ea */ /* 0x0003e2000b800031 */
[----:B------:R1:W-:Y:S01]  /*47b0*/  UTCHMMA gdesc[UR36], gdesc[UR14], tmem[UR54], tmem[UR56], idesc[UR57], UPT ;  /* 0x00ff380e240075ea */ /* 0x0003e2000b800036 */
[----:B------:R1:W-:Y:S01]  /*47c0*/  UTCBAR [UR4], URZ ;  /* 0x000000ff040073e9 */ /* 0x0003e200080000ff */
[----:B------:R-:W-:Y:S01]  /*47d0*/  NOP ;  /* 0x0000000000007918 */ /* 0x000fe20000000000 */
.L_x_9:
[----:B------:R-:W-:Y:S01]  /*47e0*/  UIADD3 UR24, UPT, UPT, UR24, 0x1, URZ ;  /* 0x0000000118187890 */ /* 0x000fe2000fffe0ff */
[----:B------:R-:W-:Y:S02]  /*47f0*/  VIADD R133, R133, 0xffffffff ;  /* 0xffffffff85857836 */ /* 0x000fe40000000000 */
[----:B------:R-:W-:Y:S01]  /*4800*/  IMAD.MOV.U32 R102, RZ, RZ, R218 ;  /* 0x000000ffff667224 */ /* 0x000fe200078e00da */
[----:B------:R-:W-:Y:S01]  /*4810*/  UISETP.GT.AND UP1, UPT, UR24, 0x1, UPT ;  /* 0x000000011800788c */ /* 0x000fe2000bf24270 */
[----:B------:R-:W-:Y:S01]  /*4820*/  IMAD.MOV.U32 R103, RZ, RZ, R225 ;  /* 0x000000ffff677224 */ /* 0x000fe200078e00e1 */
[----:B------:R-:W-:Y:S01]  /*4830*/  ISETP.NE.U32.AND P2, PT, R133, RZ, PT ;  /* 0x000000ff8500720c */ /* 0x000fe20003f45070 */
[----:B------:R-:W-:Y:S01]  /*4840*/  VIADD R137, R137, 0xffffffe0 ;  /* 0xffffffe089897836 */ /* 0x000fe20000000000 */
[----:B-1----:R-:W-:Y:S01]  /*4850*/  USEL UR4, URZ, 0x1, !UP1 ;  /* 0x00000001ff047887 */ /* 0x002fe2000c800000 */
[----:B------:R-:W-:Y:S01]  /*4860*/  IMAD.WIDE R102, R223, 0x2, R102 ;  /* 0x00000002df667825 */ /* 0x000fe200078e0266 */
[----:B------:R-:W-:-:S02]  /*4870*/  USEL UR24, UR24, URZ, !UP1 ;  /* 0x000000ff18187287 */ /* 0x000fc4000c800000 */
[----:B------:R-:W-:Y:S01]  /*4880*/  ULOP3.LUT UR6, UR5, UR4, URZ, 0x3c, !UPT ;  /* 0x0000000405067292 */ /* 0x000fe2000f8e3cff */
[----:B------:R-:W-:Y:S02]  /*4890*/  IMAD.MOV.U32 R218, RZ, RZ, R102 ;  /* 0x000000ffffda7224 */ /* 0x000fe400078e0066 */
[----:B------:R-:W-:Y:S01]  /*48a0*/  UMOV UR4, UR5 ;  /* 0x0000000500047c82 */ /* 0x000fe20008000000 */
[----:B------:R-:W-:-:S03]  /*48b0*/  IMAD.MOV.U32 R225, RZ, RZ, R103 ;  /* 0x000000ffffe17224 */ /* 0x000fc600078e0067 */
[----:B------:R-:W-:Y:S01]  /*48c0*/  UMOV UR5, UR6 ;  /* 0x0000000600057c82 */ /* 0x000fe20008000000 */
[----:B------:R-:W-:Y:S05]  /*48d0*/  @P2 BRA `(.L_x_10) ;  /* 0xffffffe800582947 */ /* 0x000fea000383ffff */
.L_x_7:
[----:B------:R-:W-:-:S13]  /*48e0*/  ISETP.GE.AND P0, PT, R179, 0x20, PT ;  /* 0x00000020b300780c */ /* 0x000fda0003f06270 */
[----:B------:R-:W-:Y:S05]  /*48f0*/  @!P0 BRA `(.L_x_11) ;  /* 0x0000000000108947 */ /* 0x000fea0003800000 */
[----:B------:R-:W-:-:S06]  /*4900*/  USHF.L.U32 UR4, UR4, 0x1f, URZ ;  /* 0x0000001f04047899 */ /* 0x000fcc00080006ff */
[----:B------:R-:W-:-:S04]  /*4910*/  IMAD.U32 R2, RZ, RZ, UR4 ;  /* 0x00000004ff027e24 */ /* 0x000fc8000f8e00ff */
[----:B------:R-:W1:Y:S02]  /*4920*/  SYNCS.PHASECHK.TRANS64.TRYWAIT P0, [UR11], R2 ;  /* 0x00000002ff0075a7 */ /* 0x000e64000800110b */
[----:B-1----:R-:W-:Y:S05]  /*4930*/  @!P0 BRA `(.L_x_12) ;  /* 0x0000000c00fc8947 */ /* 0x002fea0003800000 */
.L_x_11:
[----:B------:R-:W-:Y:S01]  /*4940*/  BAR.SYNC.DEFER_BLOCKING 0x0 ;  /* 0x0000000000007b1d */ /* 0x000fe20000010000 */
[C---:B------:R-:W-:Y:S01]  /*4950*/  IMAD.SHL.U32 R2, R135.reuse, 0x10, RZ ;  /* 0x0000001087027824 */ /* 0x040fe200078e00ff */
[----:B------:R-:W-:Y:S01]  /*4960*/  LEA R136, R136, UR9, 0x4 ;  /* 0x0000000988887c11 */ /* 0x000fe2000f8e20ff */
[----:B------:R-:W-:Y:S02]  /*4970*/  IMAD.SHL.U32 R135, R135, 0x20, RZ ;  /* 0x0000002087877824 */ /* 0x000fe400078e00ff */
[----:B------:R-:W-:Y:S01]  /*4980*/  VIADD R3, R0, 0x3 ;  /* 0x0000000300037836 */ /* 0x000fe20000000000 */
[----:B------:R-:W-:Y:S01]  /*4990*/  LOP3.LUT R2, R2, 0x7f0, RZ, 0xc0, !PT ;  /* 0x000007f002027812 */ /* 0x000fe200078ec0ff */
[----:B------:R-:W1:Y:S01]  /*49a0*/  LDCU.128 UR4, c[0x0][0x390] ;  /* 0x00007200ff0477ac */ /* 0x000e620008000c00 */
[----:B------:R-:W-:-:S04]  /*49b0*/  LOP3.LUT R135, R135, 0x1000, RZ, 0xc0, !PT ;  /* 0x0000100087877812 */ /* 0x000fc800078ec0ff */
[----:B------:R-:W-:Y:S01]  /*49c0*/  IADD3 R135, PT, PT, R2, UR9, R135 ;  /* 0x0000000902877c10 */ /* 0x000fe2000fffe087 */
[----:B------:R-:W-:Y:S01]  /*49d0*/  VIADD R2, R0, 0x4 ;  /* 0x0000000400027836 */ /* 0x000fe20000000000 */
[----:B------:R-:W2:Y:S02]  /*49e0*/  @!P1 SYNCS.CCTL.IV [UR9+0x10800] ;  /* 0x01080000ff0099b1 */ /* 0x000ea40008000009 */
[----:B--2---:R-:W-:Y:S01]  /*49f0*/  BAR.SYNC.DEFER_BLOCKING 0x0 ;  /* 0x0000000000007b1d */ /* 0x004fe20000010000 */
[----:B-1----:R-:W-:Y:S02]  /*4a00*/  ISETP.GE.AND P2, PT, R3, UR7, PT ;  /* 0x0000000703007c0c */ /* 0x002fe4000bf46270 */
[----:B------:R-:W-:Y:S02]  /*4a10*/  ISETP.GE.AND P6, PT, R2, UR7, PT ;  /* 0x0000000702007c0c */ /* 0x000fe4000bfc6270 */
[----:B------:R-:W-:Y:S02]  /*4a20*/  ISETP.GE.AND P3, PT, R134, UR6, PT ;  /* 0x0000000686007c0c */ /* 0x000fe4000bf66270 */
[C---:B------:R-:W-:Y:S01]  /*4a30*/  ISETP.GE.AND P4, PT, R0.reuse, UR7, PT ;  /* 0x0000000700007c0c */ /* 0x040fe2000bf86270 */
[----:B------:R-:W1:Y:S01]  /*4a40*/  LDTM.x32 R4, tmem[UR10] ;  /* 0x0000000a000479ee */ /* 0x000e6200082c0000 */
[----:B------:R-:W-:-:S02]  /*4a50*/  ISETP.LT.AND P3, PT, R0, UR7, !P3 ;  /* 0x0000000700007c0c */ /* 0x000fc4000df61270 */
[----:B------:R-:W-:Y:S01]  /*4a60*/  ISETP.LT.AND P4, PT, R183, UR6, !P4 ;  /* 0x00000006b7007c0c */ /* 0x000fe2000e781270 */
[----:B------:R-:W2:Y:S01]  /*4a70*/  @!P1 SYNCS.CCTL.IV [UR9+0x10808] ;  /* 0x01080800ff0099b1 */ /* 0x000ea20008000009 */
[----:B------:R-:W-:Y:S01]  /*4a80*/  NOP ;  /* 0x0000000000007918 */ /* 0x000fe20000000000 */
[----:B------:R-:W3:Y:S01]  /*4a90*/  LDCU UR9, c[0x0][0x3b8] ;  /* 0x00007700ff0977ac */ /* 0x000ee20008000800 */
[----:B-1----:R-:W-:Y:S02]  /*4aa0*/  F2FP.F16.F32.PACK_AB R4, R5, R4 ;  /* 0x000000040504723e */ /* 0x002fe400000000ff */
[----:B------:R-:W-:Y:S02]  /*4ab0*/  F2FP.F16.F32.PACK_AB R20, R21, R20 ;  /* 0x000000141514723e */ /* 0x000fe400000000ff */
[----:B------:R-:W-:Y:S02]  /*4ac0*/  F2FP.F16.F32.PACK_AB R5, R7, R6 ;  /* 0x000000060705723e */ /* 0x000fe400000000ff */
[----:B------:R-:W-:-:S02]  /*4ad0*/  F2FP.F16.F32.PACK_AB R21, R23, R22 ;  /* 0x000000161715723e */ /* 0x000fc400000000ff */
[----:B------:R-:W-:Y:S01]  /*4ae0*/  F2FP.F16.F32.PACK_AB R6, R9, R8 ;  /* 0x000000080906723e */ /* 0x000fe200000000ff */
[C---:B------:R-:W-:Y:S01]  /*4af0*/  VIADD R9, R0.reuse, 0x2 ;  /* 0x0000000200097836 */ /* 0x040fe20000000000 */
[----:B------:R-:W-:Y:S01]  /*4b00*/  F2FP.F16.F32.PACK_AB R7, R11, R10 ;  /* 0x0000000a0b07723e */ /* 0x000fe200000000ff */
[----:B------:R-:W1:Y:S01]  /*4b10*/  LDC R8, c[0x0][0x3b4] ;  /* 0x0000ed00ff087b82 */ /* 0x000e620000000800 */
[----:B------:R-:W-:Y:S01]  /*4b20*/  F2FP.F16.F32.PACK_AB R22, R25, R24 ;  /* 0x000000181916723e */ /* 0x000fe200000000ff */
[----:B------:R-:W-:Y:S01]  /*4b30*/  VIADD R10, R0, 0x1 ;  /* 0x00000001000a7836 */ /* 0x000fe20000000000 */
[----:B------:R-:W-:Y:S01]  /*4b40*/  F2FP.F16.F32.PACK_AB R23, R27, R26 ;  /* 0x0000001a1b17723e */ /* 0x000fe200000000ff */
[----:B--2---:R-:W-:Y:S01]  /*4b50*/  STS.128 [R135], R4 ;  /* 0x0000000487007388 */ /* 0x004fe20000000c00 */
[----:B------:R-:W-:Y:S02]  /*4b60*/  F2FP.F16.F32.PACK_AB R28, R29, R28 ;  /* 0x0000001c1d1c723e */ /* 0x000fe400000000ff */
[----:B------:R-:W-:Y:S01]  /*4b70*/  F2FP.F16.F32.PACK_AB R29, R31, R30 ;  /* 0x0000001e1f1d723e */ /* 0x000fe200000000ff */
[----:B------:R2:W-:Y:S01]  /*4b80*/  STS.128 [R135+0x800], R20 ;  /* 0x0008001487007388 */ /* 0x0005e20000000c00 */
[----:B------:R-:W-:-:S02]  /*4b90*/  F2FP.F16.F32.PACK_AB R30, R33, R32 ;  /* 0x00000020211e723e */ /* 0x000fc400000000ff */
[----:B------:R-:W-:Y:S01]  /*4ba0*/  F2FP.F16.F32.PACK_AB R31, R35, R34 ;  /* 0x00000022231f723e */ /* 0x000fe200000000ff */
[----:B------:R-:W-:Y:S01]  /*4bb0*/  BAR.SYNC.DEFER_BLOCKING 0x0 ;  /* 0x0000000000007b1d */ /* 0x000fe20000010000 */
[----:B------:R-:W-:Y:S01]  /*4bc0*/  ISETP.GE.AND P1, PT, R10, UR7, PT ;  /* 0x000000070a007c0c */ /* 0x000fe2000bf26270 */
[C---:B------:R-:W-:Y:S01]  /*4bd0*/  VIADD R10, R0.reuse, 0x5 ;  /* 0x00000005000a7836 */ /* 0x040fe20000000000 */
[----:B------:R-:W-:Y:S01]  /*4be0*/  ISETP.GE.AND P0, PT, R9, UR7, PT ;  /* 0x0000000709007c0c */ /* 0x000fe2000bf06270 */
[----:B---3--:R-:W-:-:S04]  /*4bf0*/  IMAD R9, R0, UR9, RZ ;  /* 0x0000000900097c24 */ /* 0x008fc8000f8e02ff */
[----:B------:R-:W-:Y:S01]  /*4c00*/  VIADD R11, R9, UR9 ;  /* 0x00000009090b7c36 */ /* 0x000fe20008000000 */
[----:B--2---:R-:W-:Y:S01]  /*4c10*/  F2FP.F16.F32.PACK_AB R20, R13, R12 ;  /* 0x0000000c0d14723e */ /* 0x004fe200000000ff */
[----:B-1----:R-:W-:Y:S01]  /*4c20*/  IMAD R3, R134, R8, RZ ;  /* 0x0000000886037224 */ /* 0x002fe200078e02ff */
[----:B------:R-:W-:Y:S01]  /*4c30*/  F2FP.F16.F32.PACK_AB R21, R15, R14 ;  /* 0x0000000e0f15723e */ /* 0x000fe200000000ff */
[----:B------:R-:W-:Y:S01]  /*4c40*/  VIADD R15, R11, UR9 ;  /* 0x000000090b0f7c36 */ /* 0x000fe20008000000 */
[----:B------:R-:W-:Y:S01]  /*4c50*/  F2FP.F16.F32.PACK_AB R22, R17, R16 ;  /* 0x000000101116723e */ /* 0x000fe200000000ff */
[----:B------:R-:W-:Y:S01]  /*4c60*/  IMAD R4, R8, 0x100, R3 ;  /* 0x0000010008047824 */ /* 0x000fe200078e0203 */
[----:B------:R-:W-:Y:S01]  /*4c70*/  F2FP.F16.F32.PACK_AB R23, R19, R18 ;  /* 0x000000121317723e */ /* 0x000fe200000000ff */
[----:B------:R-:W-:Y:S01]  /*4c80*/  VIADD R14, R0, 0x6 ;  /* 0x00000006000e7836 */ /* 0x000fe20000000000 */
[----:B------:R-:W-:Y:S01]  /*4c90*/  LEA R2, P5, R3, UR4, 0x1 ;  /* 0x0000000403027c11 */ /* 0x000fe2000f8a08ff */
[----:B------:R-:W-:Y:S01]  /*4ca0*/  VIADD R19, R15, UR9 ;  /* 0x000000090f137c36 */ /* 0x000fe20008000000 */
[----:B------:R-:W-:Y:S02]  /*4cb0*/  LDS.128 R24, [R136] ;  /* 0x0000000088187984 */ /* 0x000fe40000000c00 */
[----:B------:R-:W-:-:S02]  /*4cc0*/  LEA.HI.X.SX32 R3, R3, UR5, 0x1, P5 ;  /* 0x0000000503037c11 */ /* 0x000fc4000a8f0eff */
[C---:B------:R-:W-:Y:S01]  /*4cd0*/  LEA R12, P5, R4.reuse, UR4, 0x1 ;  /* 0x00000004040c7c11 */ /* 0x040fe2000f8a08ff */
[----:B------:R-:W1:Y:S03]  /*4ce0*/  LDS.128 R36, [R136+0x1000] ;  /* 0x0010000088247984 */ /* 0x000e660000000c00 */
[----:B------:R-:W-:Y:S01]  /*4cf0*/  LEA.HI.X.SX32 R13, R4, UR5, 0x1, P5 ;  /* 0x00000005040d7c11 */ /* 0x000fe2000a8f0eff */
[----:B------:R-:W-:Y:S01]  /*4d00*/  BAR.SYNC.DEFER_BLOCKING 0x0 ;  /* 0x0000000000007b1d */ /* 0x000fe20000010000 */
[----:B------:R-:W-:Y:S01]  /*4d10*/  ISETP.LT.AND P5, PT, R134, UR6, !P1 ;  /* 0x0000000686007c0c */ /* 0x000fe2000cfa1270 */
[----:B------:R-:W-:Y:S01]  /*4d20*/  IMAD.WIDE R4, R9, 0x2, R2 ;  /* 0x0000000209047825 */ /* 0x000fe200078e0202 */
[----:B------:R-:W-:-:S03]  /*4d30*/  ISETP.LT.AND P1, PT, R183, UR6, !P1 ;  /* 0x00000006b7007c0c */ /* 0x000fc6000cf21270 */
[----:B------:R-:W-:-:S04]  /*4d40*/  IMAD.WIDE R6, R9, 0x2, R12 ;  /* 0x0000000209067825 */ /* 0x000fc800078e020c */
[----:B------:R-:W-:Y:S01]  /*4d50*/  IMAD.WIDE R8, R11, 0x2, R2 ;  /* 0x000000020b087825 */ /* 0x000fe200078e0202 */
[----:B------:R2:W-:Y:S04]  /*4d60*/  STS.128 [R135], R20 ;  /* 0x0000001487007388 */ /* 0x0005e80000000c00 */
[----:B------:R-:W-:Y:S01]  /*4d70*/  STS.128 [R135+0x800], R28 ;  /* 0x0008001c87007388 */ /* 0x000fe20000000c00 */
[----:B------:R-:W-:Y:S01]  /*4d80*/  BAR.SYNC.DEFER_BLOCKING 0x0 ;  /* 0x0000000000007b1d */ /* 0x000fe20000010000 */
[----:B-1----:R-:W-:Y:S02]  /*4d90*/  PRMT R16, R36, 0x7632, R16 ;  /* 0x0000763224107816 */ /* 0x002fe40000000010 */
[----:B--2---:R-:W-:Y:S01]  /*4da0*/  PRMT R22, R25, 0x7632, R22 ;  /* 0x0000763219167816 */ /* 0x004fe20000000016 */
[----:B------:R-:W-:-:S02]  /*4db0*/  VIADD R21, R19, UR9 ;  /* 0x0000000913157c36 */ /* 0x000fc40008000000 */
[----:B------:R-:W-:Y:S02]  /*4dc0*/  VIADD R20, R0, 0x9 ;  /* 0x0000000900147836 */ /* 0x000fe40000000000 */
[----:B------:R-:W-:Y:S01]  /*4dd0*/  VIADD R23, R21, UR9 ;  /* 0x0000000915177c36 */ /* 0x000fe20008000000 */
[----:B------:R1:W-:Y:S01]  /*4de0*/  @P3 STG.E.U16 desc[UR22][R4.64], R24 ;  /* 0x0000001804003986 */ /* 0x0003e2000c101516 */
[----:B------:R-:W-:-:S03]  /*4df0*/  ISETP.GE.AND P3, PT, R10, UR7, PT ;  /* 0x000000070a007c0c */ /* 0x000fc6000bf66270 */
[----:B------:R2:W-:Y:S01]  /*4e00*/  @P4 STG.E.U16 desc[UR22][R6.64], R36 ;  /* 0x0000002406004986 */ /* 0x0005e2000c101516 */
[----:B------:R-:W-:Y:S02]  /*4e10*/  ISETP.LT.AND P4, PT, R134, UR6, !P0 ;  /* 0x0000000686007c0c */ /* 0x000fe4000c781270 */
[----:B------:R-:W-:Y:S01]  /*4e20*/  ISETP.LT.AND P0, PT, R183, UR6, !P0 ;  /* 0x00000006b7007c0c */ /* 0x000fe2000c701270 */
[----:B-1----:R-:W-:Y:S01]  /*4e30*/  IMAD.WIDE R4, R11, 0x2, R12 ;  /* 0x000000020b047825 */ /* 0x002fe200078e020c */
[----:B--2---:R-:W-:-:S03]  /*4e40*/  PRMT R7, R24, 0x7632, R7 ;  /* 0x0000763218077816 */ /* 0x004fc60000000007 */
[----:B------:R-:W-:Y:S01]  /*4e50*/  IMAD.WIDE R10, R15, 0x2, R12 ;  /* 0x000000020f0a7825 */ /* 0x000fe200078e020c */
[----:B------:R-:W-:Y:S01]  /*4e60*/  PRMT R24, R37, 0x7632, R24 ;  /* 0x0000763225187816 */ /* 0x000fe20000000018 */
[----:B------:R1:W-:Y:S01]  /*4e70*/  @P5 STG.E.U16 desc[UR22][R8.64], R7 ;  /* 0x0000000708005986 */ /* 0x0003e2000c101516 */
[----:B------:R-:W-:-:S03]  /*4e80*/  ISETP.GE.AND P5, PT, R14, UR7, PT ;  /* 0x000000070e007c0c */ /* 0x000fc6000bfa6270 */
[----:B------:R2:W-:Y:S01]  /*4e90*/  @P1 STG.E.U16 desc[UR22][R4.64], R16 ;  /* 0x0000001004001986 */ /* 0x0005e2000c101516 */
[----:B------:R-:W-:Y:S02]  /*4ea0*/  ISETP.LT.AND P1, PT, R134, UR6, !P2 ;  /* 0x0000000686007c0c */ /* 0x000fe4000d721270 */
[----:B------:R-:W-:Y:S01]  /*4eb0*/  ISETP.LT.AND P2, PT, R183, UR6, !P2 ;  /* 0x00000006b7007c0c */ /* 0x000fe2000d741270 */
[----:B-1----:R-:W-:-:S04]  /*4ec0*/  IMAD.WIDE R6, R15, 0x2, R2 ;  /* 0x000000020f067825 */ /* 0x002fc800078e0202 */
[C---:B------:R-:W-:Y:S01]  /*4ed0*/  IMAD.WIDE R14, R19.reuse, 0x2, R2 ;  /* 0x00000002130e7825 */ /* 0x040fe200078e0202 */
[----:B------:R1:W-:Y:S03]  /*4ee0*/  @P4 STG.E.U16 desc[UR22][R6.64], R25 ;  /* 0x0000001906004986 */ /* 0x0003e6000c101516 */
[C---:B--2---:R-:W-:Y:S01]  /*4ef0*/  VIADD R4, R0.reuse, 0x8 ;  /* 0x0000000800047836 */ /* 0x044fe20000000000 */
[----:B------:R-:W-:Y:S01]  /*4f00*/  @P0 STG.E.U16 desc[UR22][R10.64], R37 ;  /* 0x000000250a000986 */ /* 0x000fe2000c101516 */
[----:B------:R-:W-:Y:S01]  /*4f10*/  VIADD R8, R0, 0x7 ;  /* 0x0000000700087836 */ /* 0x000fe20000000000 */
[----:B------:R-:W-:Y:S01]  /*4f20*/  ISETP.LT.AND P0, PT, R134, UR6, !P6 ;  /* 0x0000000686007c0c */ /* 0x000fe2000f701270 */
[----:B------:R-:W-:Y:S01]  /*4f30*/  IMAD.WIDE R16, R19, 0x2, R12 ;  /* 0x0000000213107825 */ /* 0x000fe200078e020c */
[----:B------:R-:W-:Y:S01]  /*4f40*/  ISETP.LT.AND P6, PT, R183, UR6, !P6 ;  /* 0x00000006b7007c0c */ /* 0x000fe2000f7c1270 */
[----:B------:R2:W-:Y:S01]  /*4f50*/  @P1 STG.E.U16 desc[UR22][R14.64], R22 ;  /* 0x000000160e001986 */ /* 0x0005e2000c101516 */
[----:B------:R-:W-:Y:S01]  /*4f60*/  ISETP.GE.AND P1, PT, R4, UR7, PT ;  /* 0x0000000704007c0c */ /* 0x000fe2000bf26270 */
[----:B------:R-:W-:Y:S01]  /*4f70*/  IMAD.WIDE R18, R21, 0x2, R2 ;  /* 0x0000000215127825 */ /* 0x000fe200078e0202 */
[----:B------:R-:W-:Y:S01]  /*4f80*/  ISETP.GE.AND P4, PT, R8, UR7, PT ;  /* 0x0000000708007c0c */ /* 0x000fe2000bf86270 */
[----:B------:R-:W-:Y:S02]  /*4f90*/  LDS.128 R4, [R136] ;  /* 0x0000000088047984 */ /* 0x000fe40000000c00 */
[----:B-1----:R-:W-:-:S02]  /*4fa0*/  VIADD R25, R23, UR9 ;  /* 0x0000000917197c36 */ /* 0x002fc40008000000 */
[----:B------:R-:W1:Y:S04]  /*4fb0*/  LDS.128 R8, [R136+0x1000] ;  /* 0x0010000088087984 */ /* 0x000e680000000c00 */
[----:B------:R3:W-:Y:S01]  /*4fc0*/  @P2 STG.E.U16 desc[UR22][R16.64], R24 ;  /* 0x0000001810002986 */ /* 0x0007e2000c101516 */
[----:B------:R-:W-:Y:S01]  /*4fd0*/  ISETP.LT.AND P2, PT, R134, UR6, !P3 ;  /* 0x0000000686007c0c */ /* 0x000fe2000df41270 */
[----:B--2---:R-:W-:Y:S01]  /*4fe0*/  IMAD.WIDE R14, R21, 0x2, R12 ;  /* 0x00000002150e7825 */ /* 0x004fe200078e020c */
[----:B------:R-:W-:Y:S01]  /*4ff0*/  ISETP.LT.AND P3, PT, R183, UR6, !P3 ;  /* 0x00000006b7007c0c */ /* 0x000fe2000df61270 */
[----:B------:R2:W-:Y:S01]  /*5000*/  @P0 STG.E.U16 desc[UR22][R18.64], R26 ;  /* 0x0000001a12000986 */ /* 0x0005e2000c101516 */
[----:B------:R-:W-:Y:S01]  /*5010*/  ISETP.GE.AND P0, PT, R20, UR7, PT ;  /* 0x0000000714007c0c */ /* 0x000fe2000bf06270 */
[----:B------:R-:W-:-:S02]  /*5020*/  IMAD.WIDE R20, R25, 0x2, R2 ;  /* 0x0000000219147825 */ /* 0x000fc400078e0202 */
[----:B------:R4:W-:Y:S01]  /*5030*/  @P6 STG.E.U16 desc[UR22][R14.64], R38 ;  /* 0x000000260e006986 */ /* 0x0009e2000c101516 */
[----:B------:R-:W-:Y:S02]  /*5040*/  ISETP.LT.AND P6, PT, R134, UR6, !P5 ;  /* 0x0000000686007c0c */ /* 0x000fe4000efc1270 */
[----:B------:R-:W-:Y:S01]  /*5050*/  ISETP.LT.AND P5, PT, R183, UR6, !P5 ;  /* 0x00000006b7007c0c */ /* 0x000fe2000efa1270 */
[----:B---3--:R-:W-:Y:S01]  /*5060*/  IMAD.WIDE R16, R23, 0x2, R2 ;  /* 0x0000000217107825 */ /* 0x008fe200078e0202 */
[----:B--2---:R-:W-:-:S03]  /*5070*/  PRMT R19, R26, 0x7632, R19 ;  /* 0x000076321a137816 */ /* 0x004fc60000000013 */
[C---:B------:R-:W-:Y:S02]  /*5080*/  VIADD R26, R0.reuse, 0xa ;  /* 0x0000000a001a7836 */ /* 0x040fe40000000000 */
[----:B------:R-:W-:Y:S01]  /*5090*/  VIADD R24, R0, 0xb ;  /* 0x0000000b00187836 */ /* 0x000fe20000000000 */
[----:B----4-:R-:W-:Y:S01]  /*50a0*/  PRMT R15, R38, 0x7632, R15 ;  /* 0x00007632260f7816 */ /* 0x010fe2000000000f */
[----:B------:R2:W-:Y:S01]  /*50b0*/  @P2 STG.E.U16 desc[UR22][R16.64], R19 ;  /* 0x0000001310002986 */ /* 0x0005e2000c101516 */
[----:B------:R-:W-:Y:S02]  /*50c0*/  ISETP.GE.AND P2, PT, R26, UR7, PT ;  /* 0x000000071a007c0c */ /* 0x000fe4000bf46270 */
[----:B------:R-:W-:Y:S01]  /*50d0*/  PRMT R26, R39, 0x7632, R26 ;  /* 0x00007632271a7816 */ /* 0x000fe2000000001a */
[----:B--2---:R-:W-:-:S04]  /*50e0*/  IMAD.WIDE R18, R23, 0x2, R12 ;  /* 0x0000000217127825 */ /* 0x004fc800078e020c */
[C---:B------:R-:W-:Y:S01]  /*50f0*/  IMAD.WIDE R22, R25.reuse, 0x2, R12 ;  /* 0x0000000219167825 */ /* 0x040fe200078e020c */
[----:B------:R2:W-:Y:S01]  /*5100*/  @P3 STG.E.U16 desc[UR22][R18.64], R15 ;  /* 0x0000000f12003986 */ /* 0x0005e2000c101516 */
[----:B------:R-:W-:Y:S02]  /*5110*/  ISETP.GE.AND P3, PT, R24, UR7, PT ;  /* 0x0000000718007c0c */ /* 0x000fe4000bf66270 */
[----:B------:R-:W-:Y:S01]  /*5120*/  VIADD R17, R25, UR9 ;  /* 0x0000000919117c36 */ /* 0x000fe20008000000 */
[----:B------:R-:W-:Y:S01]  /*5130*/  @P6 STG.E.U16 desc[UR22][R20.64], R27 ;  /* 0x0000001b14006986 */ /* 0x000fe2000c101516 */
[----:B------:R-:W-:Y:S01]  /*5140*/  ISETP.LT.AND P6, PT, R134, UR6, !P1 ;  /* 0x0000000686007c0c */ /* 0x000fe2000cfc1270 */
[----:B------:R-:W-:Y:S01]  /*5150*/  VIADD R24, R0, 0xc ;  /* 0x0000000c00187836 */ /* 0x000fe20000000000 */
[----:B------:R-:W-:Y:S01]  /*5160*/  ISETP.LT.AND P1, PT, R183, UR6, !P1 ;  /* 0x00000006b7007c0c */ /* 0x000fe2000cf21270 */
[----:B------:R3:W-:Y:S01]  /*5170*/  @P5 STG.E.U16 desc[UR22][R22.64], R39 ;  /* 0x0000002716005986 */ /* 0x0007e2000c101516 */
[----:B------:R-:W-:Y:S01]  /*5180*/  ISETP.LT.AND P5, PT, R134, UR6, !P4 ;  /* 0x0000000686007c0c */ /* 0x000fe2000e7a1270 */
[----:B------:R-:W-:Y:S01]  /*5190*/  VIADD R25, R17, UR9 ;  /* 0x0000000911197c36 */ /* 0x000fe20008000000 */
[----:B------:R-:W-:Y:S01]  /*51a0*/  ISETP.LT.AND P4, PT, R183, UR6, !P4 ;  /* 0x00000006b7007c0c */ /* 0x000fe2000e781270 */
[----:B--2---:R-:W-:-:S04]  /*51b0*/  IMAD.WIDE R14, R17, 0x2, R2 ;  /* 0x00000002110e7825 */ /* 0x004fc800078e0202 */
[----:B------:R-:W-:Y:S01]  /*51c0*/  IMAD.WIDE R16, R17, 0x2, R12 ;  /* 0x0000000211107825 */ /* 0x000fe200078e020c */
[----:B---3--:R-:W-:-:S03]  /*51d0*/  PRMT R23, R27, 0x7632, R23 ;  /* 0x000076321b177816 */ /* 0x008fc60000000017 */
[----:B------:R-:W-:Y:S01]  /*51e0*/  IMAD.WIDE R18, R25, 0x2, R2 ;  /* 0x0000000219127825 */ /* 0x000fe200078e0202 */
[----:B-1----:R-:W-:-:S03]  /*51f0*/  PRMT R27, R8, 0x7632, R27 ;  /* 0x00007632081b7816 */ /* 0x002fc6000000001b */
[C---:B------:R-:W-:Y:S01]  /*5200*/  IMAD.WIDE R20, R25.reuse, 0x2, R12 ;  /* 0x0000000219147825 */ /* 0x040fe200078e020c */
[----:B------:R1:W-:Y:S01]  /*5210*/  @P5 STG.E.U16 desc[UR22][R14.64], R23 ;  /* 0x000000170e005986 */ /* 0x0003e2000c101516 */
[----:B------:R-:W-:Y:S02]  /*5220*/  ISETP.GE.AND P5, PT, R24, UR7, PT ;  /* 0x0000000718007c0c */ /* 0x000fe4000bfa6270 */
[----:B------:R-:W-:Y:S01]  /*5230*/  VIADD R25, R25, UR9 ;  /* 0x0000000919197c36 */ /* 0x000fe20008000000 */
[----:B------:R2:W-:Y:S01]  /*5240*/  @P4 STG.E.U16 desc[UR22][R16.64], R26 ;  /* 0x0000001a10004986 */ /* 0x0005e2000c101516 */
[----:B------:R-:W-:Y:S01]  /*5250*/  ISETP.LT.AND P4, PT, R134, UR6, !P0 ;  /* 0x0000000686007c0c */ /* 0x000fe2000c781270 */
[----:B------:R-:W-:Y:S01]  /*5260*/  VIADD R22, R0, 0xd ;  /* 0x0000000d00167836 */ /* 0x000fe20000000000 */
[----:B------:R-:W-:Y:S01]  /*5270*/  PRMT R24, R4, 0x7632, R24 ;  /* 0x0000763204187816 */ /* 0x000fe20000000018 */
[----:B------:R3:W-:Y:S01]  /*5280*/  @P6 STG.E.U16 desc[UR22][R18.64], R4 ;  /* 0x0000000412006986 */ /* 0x0007e2000c101516 */
[----:B------:R-:W-:-:S02]  /*5290*/  ISETP.LT.AND P6, PT, R134, UR6, !P2 ;  /* 0x0000000686007c0c */ /* 0x000fc4000d7c1270 */
[C---:B------:R-:W-:Y:S01]  /*52a0*/  ISETP.LT.AND P2, PT, R183.reuse, UR6, !P2 ;  /* 0x00000006b7007c0c */ /* 0x040fe2000d741270 */
[----:B------:R4:W-:Y:S01]  /*52b0*/  @P1 STG.E.U16 desc[UR22][R20.64], R8 ;  /* 0x0000000814001986 */ /* 0x0009e2000c101516 */
[----:B------:R-:W-:Y:S01]  /*52c0*/  ISETP.LT.AND P1, PT, R183, UR6, !P0 ;  /* 0x00000006b7007c0c */ /* 0x000fe2000c721270 */
[C---:B-1----:R-:W-:Y:S01]  /*52d0*/  VIADD R23, R25.reuse, UR9 ;  /* 0x0000000919177c36 */ /* 0x042fe20008000000 */
[----:B------:R-:W-:Y:S01]  /*52e0*/  ISETP.GE.AND P0, PT, R22, UR7, PT ;  /* 0x0000000716007c0c */ /* 0x000fe2000bf06270 */
[----:B------:R-:W-:-:S04]  /*52f0*/  IMAD.WIDE R14, R25, 0x2, R2 ;  /* 0x00000002190e7825 */ /* 0x000fc800078e0202 */
[----:B--2---:R-:W-:Y:S01]  /*5300*/  IMAD.WIDE R16, R25, 0x2, R12 ;  /* 0x0000000219107825 */ /* 0x004fe200078e020c */
[----:B------:R1:W-:Y:S03]  /*5310*/  @P4 STG.E.U16 desc[UR22][R14.64], R24 ;  /* 0x000000180e004986 */ /* 0x0003e6000c101516 */
[----:B---3--:R-:W-:Y:S01]  /*5320*/  IMAD.WIDE R18, R23, 0x2, R2 ;  /* 0x0000000217127825 */ /* 0x008fe200078e0202 */
[----:B----4-:R-:W-:Y:S01]  /*5330*/  PRMT R8, R5, 0x7632, R8 ;  /* 0x0000763205087816 */ /* 0x010fe20000000008 */
[----:B------:R2:W-:Y:S01]  /*5340*/  @P1 STG.E.U16 desc[UR22][R16.64], R27 ;  /* 0x0000001b10001986 */ /* 0x0005e2000c101516 */
[C---:B------:R-:W-:Y:S01]  /*5350*/  ISETP.LT.AND P1, PT, R134.reuse, UR6, !P3 ;  /* 0x0000000686007c0c */ /* 0x040fe2000df21270 */
[----:B------:R-:W-:Y:S01]  /*5360*/  VIADD R21, R23, UR9 ;  /* 0x0000000917157c36 */ /* 0x000fe20008000000 */
[----:B------:R-:W-:Y:S01]  /*5370*/  ISETP.LT.AND P3, PT, R183, UR6, !P3 ;  /* 0x00000006b7007c0c */ /* 0x000fe2000df61270 */
[----:B------:R3:W-:Y:S01]  /*5380*/  @P6 STG.E.U16 desc[UR22][R18.64], R5 ;  /* 0x0000000512006986 */ /* 0x0007e2000c101516 */
[----:B------:R-:W-:Y:S01]  /*5390*/  ISETP.LT.AND P6, PT, R134, UR6, !P5 ;  /* 0x0000000686007c0c */ /* 0x000fe2000efc1270 */
[----:B------:R-:W-:Y:S01]  /*53a0*/  VIADD R4, R0, 0xe ;  /* 0x0000000e00047836 */ /* 0x000fe20000000000 */
[----:B------:R-:W-:Y:S01]  /*53b0*/  PRMT R20, R9, 0x7632, R20 ;  /* 0x0000763209147816 */ /* 0x000fe20000000014 */
[----:B------:R-:W-:Y:S01]  /*53c0*/  VIADD R25, R21, UR9 ;  /* 0x0000000915197c36 */ /* 0x000fe20008000000 */
[----:B------:R-:W-:Y:S01]  /*53d0*/  ISETP.LT.AND P5, PT, R183, UR6, !P5 ;  /* 0x00000006b7007c0c */ /* 0x000fe2000efa1270 */
[----:B-1----:R-:W-:Y:S01]  /*53e0*/  IMAD.WIDE R14, R23, 0x2, R12 ;  /* 0x00000002170e7825 */ /* 0x002fe200078e020c */
[----:B------:R-:W-:-:S03]  /*53f0*/  ISETP.GE.AND P4, PT, R4, UR7, PT ;  /* 0x0000000704007c0c */ /* 0x000fc6000bf86270 */
[C---:B--2---:R-:W-:Y:S01]  /*5400*/  IMAD.WIDE R16, R21.reuse, 0x2, R2 ;  /* 0x0000000215107825 */ /* 0x044fe200078e0202 */
[----:B------:R-:W-:Y:S03]  /*5410*/  @P2 STG.E.U16 desc[UR22][R14.64], R9 ;  /* 0x000000090e002986 */ /* 0x000fe6000c101516 */
[----:B---3--:R-:W-:Y:S01]  /*5420*/  IMAD.WIDE R4, R21, 0x2, R12 ;  /* 0x0000000215047825 */ /* 0x008fe200078e020c */
[----:B------:R-:W-:Y:S03]  /*5430*/  @P1 STG.E.U16 desc[UR22][R16.64], R8 ;  /* 0x0000000810001986 */ /* 0x000fe6000c101516 */
[----:B------:R-:W-:Y:S01]  /*5440*/  IMAD.WIDE R18, R25, 0x2, R2 ;  /* 0x0000000219127825 */ /* 0x000fe200078e0202 */
[----:B------:R1:W-:Y:S01]  /*5450*/  @P3 STG.E.U16 desc[UR22][R4.64], R20 ;  /* 0x0000001404003986 */ /* 0x0003e2000c101516 */
[----:B------:R-:W-:-:S02]  /*5460*/  ISETP.LT.AND P3, PT, R134, UR6, !P4 ;  /* 0x0000000686007c0c */ /* 0x000fc4000e761270 */
[----:B------:R-:W-:Y:S01]  /*5470*/  VIADD R0, R0, 0xf ;  /* 0x0000000f00007836 */ /* 0x000fe20000000000 */
[----:B------:R2:W-:Y:S01]  /*5480*/  @P6 STG.E.U16 desc[UR22][R18.64], R6 ;  /* 0x0000000612006986 */ /* 0x0005e2000c101516 */
[----:B------:R-:W-:Y:S01]  /*5490*/  ISETP.LT.AND P6, PT, R134, UR6, !P0 ;  /* 0x0000000686007c0c */ /* 0x000fe2000c7c1270 */
[----:B------:R-:W-:Y:S01]  /*54a0*/  VIADD R21, R25, UR9 ;  /* 0x0000000919157c36 */ /* 0x000fe20008000000 */
[----:B------:R-:W-:Y:S02]  /*54b0*/  ISETP.LT.AND P0, PT, R183, UR6, !P0 ;  /* 0x00000006b7007c0c */ /* 0x000fe4000c701270 */
[----:B------:R-:W-:Y:S01]  /*54c0*/  ISETP.GE.AND P2, PT, R0, UR7, PT ;  /* 0x0000000700007c0c */ /* 0x000fe2000bf46270 */
[----:B------:R-:W-:Y:S01]  /*54d0*/  VIADD R23, R21, UR9 ;  /* 0x0000000915177c36 */ /* 0x000fe20008000000 */
[----:B------:R-:W-:Y:S01]  /*54e0*/  ISETP.LT.AND P4, PT, R183, UR6, !P4 ;  /* 0x00000006b7007c0c */ /* 0x000fe2000e781270 */
[----:B-1----:R-:W-:Y:S01]  /*54f0*/  IMAD.WIDE R4, R25, 0x2, R12 ;  /* 0x0000000219047825 */ /* 0x002fe200078e020c */
[----:B------:R-:W-:-:S02]  /*5500*/  ISETP.LT.AND P1, PT, R134, UR6, !P2 ;  /* 0x0000000686007c0c */ /* 0x000fc4000d721270 */
[----:B------:R-:W-:Y:S01]  /*5510*/  ISETP.LT.AND P2, PT, R183, UR6, !P2 ;  /* 0x00000006b7007c0c */ /* 0x000fe2000d741270 */
[----:B------:R-:W-:Y:S01]  /*5520*/  IMAD.WIDE R8, R21, 0x2, R2 ;  /* 0x0000000215087825 */ /* 0x000fe200078e0202 */
[----:B------:R-:W-:Y:S01]  /*5530*/  PRMT R0, R6, 0x7632, R0 ;  /* 0x0000763206007816 */ /* 0x000fe20000000000 */
[----:B------:R1:W-:Y:S01]  /*5540*/  @P5 STG.E.U16 desc[UR22][R4.64], R10 ;  /* 0x0000000a04005986 */ /* 0x0003e2000c101516 */
[----:B--2---:R-:W-:Y:S01]  /*5550*/  PRMT R6, R10, 0x7632, R6 ;  /* 0x000076320a067816 */ /* 0x004fe20000000006 */
[----:B------:R-:W-:Y:S02]  /*5560*/  VIADD R25, R23, UR9 ;  /* 0x0000000917197c36 */ /* 0x000fe40008000000 */
[----:B------:R-:W-:Y:S01]  /*5570*/  IMAD.WIDE R14, R21, 0x2, R12 ;  /* 0x00000002150e7825 */ /* 0x000fe200078e020c */
[----:B------:R2:W-:Y:S03]  /*5580*/  @P6 STG.E.U16 desc[UR22][R8.64], R0 ;  /* 0x0000000008006986 */ /* 0x0005e6000c101516 */
[C---:B------:R-:W-:Y:S01]  /*5590*/  IMAD.WIDE R16, R23.reuse, 0x2, R2 ;  /* 0x0000000217107825 */ /* 0x040fe200078e0202 */
[----:B------:R3:W-:Y:S03]  /*55a0*/  @P0 STG.E.U16 desc[UR22][R14.64], R6 ;  /* 0x000000060e000986 */ /* 0x0007e6000c101516 */
[----:B------:R-:W-:Y:S01]  /*55b0*/  IMAD.WIDE R18, R23, 0x2, R12 ;  /* 0x0000000217127825 */ /* 0x000fe200078e020c */
[----:B-1----:R-:W-:Y:S01]  /*55c0*/  PRMT R5, R7, 0x7632, R5 ;  /* 0x0000763207057816 */ /* 0x002fe20000000005 */
[----:B------:R3:W-:Y:S02]  /*55d0*/  @P3 STG.E.U16 desc[UR22][R16.64], R7 ;  /* 0x0000000710003986 */ /* 0x0007e4000c101516 */
[----:B------:R-:W-:Y:S01]  /*55e0*/  IMAD.WIDE R2, R25, 0x2, R2 ;  /* 0x0000000219027825 */ /* 0x000fe200078e0202 */
[----:B--2---:R-:W-:Y:S01]  /*55f0*/  PRMT R9, R11, 0x7632, R9 ;  /* 0x000076320b097816 */ /* 0x004fe20000000009 */
[----:B------:R3:W-:Y:S02]  /*5600*/  @P4 STG.E.U16 desc[UR22][R18.64], R11 ;  /* 0x0000000b12004986 */ /* 0x0007e4000c101516 */
[----:B------:R-:W-:-:S02]  /*5610*/  IMAD.WIDE R12, R25, 0x2, R12 ;  /* 0x00000002190c7825 */ /* 0x000fc400078e020c */
[----:B------:R3:W-:Y:S04]  /*5620*/  @P1 STG.E.U16 desc[UR22][R2.64], R5 ;  /* 0x0000000502001986 */ /* 0x0007e8000c101516 */
[----:B------:R3:W-:Y:S01]  /*5630*/  @P2 STG.E.U16 desc[UR22][R12.64], R9 ;  /* 0x000000090c002986 */ /* 0x0007e2000c101516 */
[----:B------:R-:W-:Y:S06]  /*5640*/  BAR.SYNC.DEFER_BLOCKING 0x0 ;  /* 0x0000000000007b1d */ /* 0x000fec0000010000 */
[----:B------:R-:W-:Y:S05]  /*5650*/  BRA.U UP0, `(.L_x_13) ;  /* 0x0000000100a07547 */ /* 0x000fea000b800000 */
[----:B------:R-:W1:Y:S01]  /*5660*/  S2UR UR5, SR_CgaCtaId ;  /* 0x00000000000579c3 */ /* 0x000e620000008800 */
[----:B------:R-:W-:Y:S01]  /*5670*/  NOP ;  /* 0x0000000000007918 */ /* 0x000fe20000000000 */
[----:B------:R-:W-:Y:S01]  /*5680*/  UMOV UR4, 0x50 ;  /* 0x0000005000047882 */ /* 0x000fe20000000000 */
[----:B------:R-:W-:Y:S02]  /*5690*/  IMAD.U32 R0, RZ, RZ, UR8 ;  /* 0x00000008ff007e24 */ /* 0x000fe4000f8e00ff */
[----:B---3--:R-:W-:Y:S02]  /*56a0*/  IMAD.MOV.U32 R3, RZ, RZ, 0x3 ;  /* 0x00000003ff037424 */ /* 0x008fe400078e00ff */
[----:B------:R-:W-:Y:S01]  /*56b0*/  IMAD.MOV.U32 R7, RZ, RZ, 0x1 ;  /* 0x00000001ff077424 */ /* 0x000fe200078e00ff */
[----:B------:R-:W-:-:S04]  /*56c0*/  LOP3.LUT R0, R0, 0xffff, RZ, 0xc0, !PT ;  /* 0x0000ffff00007812 */ /* 0x000fc800078ec0ff */
[----:B------:R-:W-:-:S05]  /*56d0*/  SHF.R.U32.HI R0, RZ, 0x5, R0 ;  /* 0x00000005ff007819 */ /* 0x000fca0000011600 */
[----:B------:R-:W-:Y:S01]  /*56e0*/  VIADD R2, R0, 0x10 ;  /* 0x0000001000027836 */ /* 0x000fe20000000000 */
[----:B------:R-:W-:Y:S01]  /*56f0*/  SHF.L.U32 R0, R3, R0, RZ ;  /* 0x0000000003007219 */ /* 0x000fe200000006ff */
[----:B-1----:R-:W-:-:S03]  /*5700*/  ULEA UR6, UR5, UR4, 0x18 ;  /* 0x0000000405067291 */ /* 0x002fc6000f8ec0ff */
[----:B------:R-:W-:-:S04]  /*5710*/  SHF.L.U32 R3, R7, R2, RZ ;  /* 0x0000000207037219 */ /* 0x000fc800000006ff */
[----:B------:R-:W-:Y:S02]  /*5720*/  LOP3.LUT R0, R3, R0, RZ, 0xfc, !PT ;  /* 0x0000000003007212 */ /* 0x000fe400078efcff */
[----:B------:R-:W1:Y:S02]  /*5730*/  LDS R5, [UR6] ;  /* 0x00000006ff057984 */ /* 0x000e640008000800 */
[C---:B------:R-:W-:Y:S02]  /*5740*/  LOP3.LUT R2, R0.reuse, 0xffff, RZ, 0xc0, !PT ;  /* 0x0000ffff00027812 */ /* 0x040fe400078ec0ff */
[----:B-1----:R-:W-:-:S04]  /*5750*/  LOP3.LUT R3, R0, 0xffff, R5, 0x80, !PT ;  /* 0x0000ffff00037812 */ /* 0x002fc800078e8005 */
[----:B------:R-:W-:-:S13]  /*5760*/  ISETP.NE.AND P0, PT, R3, R2, PT ;  /* 0x000000020300720c */ /* 0x000fda0003f05270 */
[----:B------:R-:W-:Y:S05]  /*5770*/  @P0 BRA `(.L_x_14) ;  /* 0x0000000000500947 */ /* 0x000fea0003800000 */
[----:B------:R-:W-:Y:S02]  /*5780*/  SHF.R.U32.HI R5, RZ, 0x10, R5 ;  /* 0x00000010ff057819 */ /* 0x000fe40000011605 */
[----:B------:R-:W-:-:S04]  /*5790*/  SHF.R.U32.HI R2, RZ, 0x10, R0 ;  /* 0x00000010ff027819 */ /* 0x000fc80000011600 */
[----:B------:R-:W-:-:S04]  /*57a0*/  LOP3.LUT R5, R5, R2, RZ, 0xc0, !PT ;  /* 0x0000000205057212 */ /* 0x000fc800078ec0ff */
[----:B------:R-:W-:-:S13]  /*57b0*/  ISETP.NE.AND P0, PT, R5, R2, PT ;  /* 0x000000020500720c */ /* 0x000fda0003f05270 */
[----:B------:R-:W-:Y:S05]  /*57c0*/  @P0 BRA `(.L_x_15) ;  /* 0x0000000000300947 */ /* 0x000fea0003800000 */
[----:B------:R-:W-:Y:S01]  /*57d0*/  R2UR UR4, R0 ;  /* 0x00000000000472ca */ /* 0x000fe200000e0000 */
[----:B------:R-:W-:Y:S01]  /*57e0*/  VOTEU.ANY UR5, UPT, PT ;  /* 0x0000000000057886 */ /* 0x000fe200038e0100 */
[----:B------:R-:W1:Y:S01]  /*57f0*/  S2R R0, SR_LANEID ;  /* 0x0000000000007919 */ /* 0x000e620000000000 */
[----:B------:R-:W-:-:S10]  /*5800*/  UFLO.U32 UR5, UR5 ;  /* 0x00000005000572bd */ /* 0x000fd400080e0000 */
[----:B------:R-:W-:-:S06]  /*5810*/  ULOP3.LUT UR4, URZ, UR4, URZ, 0x33, !UPT ;  /* 0x00000004ff047292 */ /* 0x000fcc000f8e33ff */
[----:B------:R-:W-:-:S04]  /*5820*/  IMAD.U32 R2, RZ, RZ, UR4 ;  /* 0x00000004ff027e24 */ /* 0x000fc8000f8e00ff */
[----:B------:R-:W2:Y:S02]  /*5830*/  REDUX UR7, R2 ;  /* 0x00000000020773c4 */ /* 0x000ea40000000000 */
[----:B------:R4:W-:Y:S01]  /*5840*/  UTCATOMSWS.AND URZ, UR4 ;  /* 0x0000000400ff79e3 */ /* 0x0009e20008000000 */
[----:B-1----:R-:W-:Y:S01]  /*5850*/  ISETP.EQ.U32.AND P0, PT, R0, UR5, PT ;  /* 0x0000000500007c0c */ /* 0x002fe2000bf02070 */
[----:B--2---:R-:W-:-:S12]  /*5860*/  IMAD.U32 R0, RZ, RZ, UR7 ;  /* 0x00000007ff007e24 */ /* 0x004fd8000f8e00ff */
[----:B------:R4:W-:Y:S01]  /*5870*/  @P0 ATOMS.AND RZ, [UR6], R0 ;  /* 0x00000000ffff098c */ /* 0x0009e2000a800006 */
[----:B------:R-:W-:Y:S05]  /*5880*/  BRA `(.L_x_13) ;  /* 0x0000000000147947 */ /* 0x000fea0003800000 */
.L_x_15:
[----:B------:R-:W-:-:S07]  /*5890*/  MOV R2, 0x58b0 ;  /* 0x000058b000027802 */ /* 0x000fce0000000f00 */
[----:B0-----:R-:W-:Y:S05]  /*58a0*/  CALL.REL.NOINC `($__internal_0_$__cuda_sm10x_tcgen05_guardrail_trap_col_being_dealloced_not_returned_by_alloc) ;  /* 0x00000000002c7944 */ /* 0x001fea0003c00000 */
[----:B------:R-:W-:Y:S05]  /*58b0*/  BRA `(.L_x_13) ;  /* 0x0000000000087947 */ /* 0x000fea0003800000 */
.L_x_14:
[----:B------:R-:W-:-:S07]  /*58c0*/  MOV R2, 0x58e0 ;  /* 0x000058e000027802 */ /* 0x000fce0000000f00 */
[----:B0-----:R-:W-:Y:S05]  /*58d0*/  CALL.REL.NOINC `($__internal_2_$__cuda_sm10x_tcgen05_guardrail_trap_unallocated_columns_being_dealloced) ;  /* 0x0000000000387944 */ /* 0x001fea0003c00000 */
.L_x_13:
[----:B------:R-:W-:Y:S01]  /*58e0*/  NOP ;  /* 0x0000000000007918 */ /* 0x000fe20000000000 */
[----:B----4-:R-:W-:Y:S05]  /*58f0*/  EXIT ;  /* 0x000000000000794d */ /* 0x010fea0003800000 */
.L_x_8:
[----:B------:R-:W0:Y:S02]  /*5900*/  SYNCS.PHASECHK.TRANS64.TRYWAIT P2, [UR11], R102 ;  /* 0x00000066ff0075a7 */ /* 0x000e24000804110b */
[----:B0-----:R-:W-:Y:S05]  /*5910*/  @!P2 BRA `(.L_x_8) ;  /* 0xfffffffc00f8a947 */ /* 0x001fea000383ffff */
[----:B------:R-:W-:Y:S05]  /*5920*/  BRA `(.L_x_16) ;  /* 0xffffffd8005c7947 */ /* 0x000fea000383ffff */
.L_x_12:
[----:B------:R-:W1:Y:S02]  /*5930*/  SYNCS.PHASECHK.TRANS64.TRYWAIT P0, [UR11], R2 ;  /* 0x00000002ff0075a7 */ /* 0x000e64000800110b */
[----:B-1----:R-:W-:Y:S05]  /*5940*/  @!P0 BRA `(.L_x_12) ;  /* 0xfffffffc00f88947 */ /* 0x002fea000383ffff */
[----:B------:R-:W-:Y:S05]  /*5950*/  BRA `(.L_x_11) ;  /* 0xffffffec00f87947 */ /* 0x000fea000383ffff */
        .weak           $__internal_0_$__cuda_sm10x_tcgen05_guardrail_trap_col_being_dealloced_not_returned_by_alloc
        .type           $__internal_0_$__cuda_sm10x_tcgen05_guardrail_trap_col_being_dealloced_not_returned_by_alloc,@function
        .size           $__internal_0_$__cuda_sm10x_tcgen05_guardrail_trap_col_being_dealloced_not_returned_by_alloc,($__internal_1_$__cuda_sm10x_tcgen05_guardrail_trap_phase_invalid_during_alloc - $__internal_0_$__cuda_sm10x_tcgen05_guardrail_trap_col_being_dealloced_not_returned_by_alloc)
$__internal_0_$__cuda_sm10x_tcgen05_guardrail_trap_col_being_dealloced_not_returned_by_alloc:
[----:B------:R-:W-:Y:S05]  /*5960*/  BPT.TRAP 0x1 ;  /* 0x000000040000795c */ /* 0x000fea0000300000 */
[----:B------:R-:W-:-:S04]  /*5970*/  IMAD.MOV.U32 R3, RZ, RZ, 0x0 ;  /* 0x00000000ff037424 */ /* 0x000fc800078e00ff */
[----:B------:R-:W-:Y:S05]  /*5980*/  RET.REL.NODEC R2 `(matmul_kernel) ;  /* 0xffffffa4029c7950 */ /* 0x000fea0003c3ffff */
        .weak           $__internal_1_$__cuda_sm10x_tcgen05_guardrail_trap_phase_invalid_during_alloc
        .type           $__internal_1_$__cuda_sm10x_tcgen05_guardrail_trap_phase_invalid_during_alloc,@function
        .size           $__internal_1_$__cuda_sm10x_tcgen05_guardrail_trap_phase_invalid_during_alloc,($__internal_2_$__cuda_sm10x_tcgen05_guardrail_trap_unallocated_columns_being_dealloced - $__internal_1_$__cuda_sm10x_tcgen05_guardrail_trap_phase_invalid_during_alloc)
$__internal_1_$__cuda_sm10x_tcgen05_guardrail_trap_phase_invalid_during_alloc:
[----:B------:R-:W-:Y:S05]  /*5990*/  BPT.TRAP 0x1 ;  /* 0x000000040000795c */ /* 0x000fea0000300000 */
[----:B------:R-:W-:-:S04]  /*59a0*/  IMAD.MOV.U32 R3, RZ, RZ, 0x0 ;  /* 0x00000000ff037424 */ /* 0x000fc800078e00ff */
[----:B------:R-:W-:Y:S05]  /*59b0*/  RET.REL.NODEC R2 `(matmul_kernel) ;  /* 0xffffffa402907950 */ /* 0x000fea0003c3ffff */
        .weak           $__internal_2_$__cuda_sm10x_tcgen05_guardrail_trap_unallocated_columns_being_dealloced
        .type           $__internal_2_$__cuda_sm10x_tcgen05_guardrail_trap_unallocated_columns_being_dealloced,@function
        .size           $__internal_2_$__cuda_sm10x_tcgen05_guardrail_trap_unallocated_columns_being_dealloced,(.L_x_20 - $__internal_2_$__cuda_sm10x_tcgen05_guardrail_trap_unallocated_columns_being_dealloced)
$__internal_2_$__cuda_sm10x_tcgen05_guardrail_trap_unallocated_columns_being_dealloced:
[----:B------:R-:W-:Y:S05]  /*59c0*/  BPT.TRAP 0x1 ;  /* 0x000000040000795c */ /* 0x000fea0000300000 */
[----:B------:R-:W-:-:S04]  /*59d0*/  IMAD.MOV.U32 R3, RZ, RZ, 0x0 ;  /* 0x00000000ff037424 */ /* 0x000fc800078e00ff */
[----:B------:R-:W-:Y:S05]  /*59e0*/  RET.REL.NODEC R2 `(matmul_kernel) ;  /* 0xffffffa402847950 */ /* 0x000fea0003c3ffff */
.L_x_17:
[----:B------:R-:W-:-:S00]  /*59f0*/  BRA `(.L_x_17) ;  /* 0xfffffffc00fc7947 */ /* 0x000fc0000383ffff */
[----:B------:R-:W-:-:S00]  /*5a00*/  NOP ;  /* 0x0000000000007918 */ /* 0x000fc00000000000 */
[----:B------:R-:W-:-:S00]  /*5a10*/  NOP ;  /* 0x0000000000007918 */ /* 0x000fc00000000000 */
[----:B------:R-:W-:-:S00]  /*5a20*/  NOP ;  /* 0x0000000000007918 */ /* 0x000fc00000000000 */
[----:B------:R-:W-:-:S00]  /*5a30*/  NOP ;  /* 0x0000000000007918 */ /* 0x000fc00000000000 */
[----:B------:R-:W-:-:S00]  /*5a40*/  NOP ;  /* 0x0000000000007918 */ /* 0x000fc00000000000 */
[----:B------:R-:W-:-:S00]  /*5a50*/  NOP ;  /* 0x0000000000007918 */ /* 0x000fc00000000000 */
[----:B------:R-:W-:-:S00]  /*5a60*/  NOP ;  /* 0x0000000000007918 */ /* 0x000fc00000000000 */
[----:B------:R-:W-:-:S00]  /*5a70*/  NOP ;  /* 0x0000000000007918 */ /* 0x000fc00000000000 */
.L_x_20:


//--------------------- .nv.shared.matmul_kernel  --------------------------
	.section	.nv.shared.matmul_kernel,"aw",@nobits
	.sectionflags	@""
	.align	16
	.zero		1024


//--------------------- .nv.shared.reserved.0     --------------------------
	.section	.nv.shared.reserved.0,"aw",@nobits
	.align	8
	.weak		__nv_reservedSMEM_offset_0_alias
	.size		__nv_reservedSMEM_offset_0_alias, 0, 64
	.other		__nv_reservedSMEM_offset_0_alias,@"STO_CUDA_RESERVED_SHARED STV_DEFAULT"
__nv_reservedSMEM_offset_0_alias:
	.zero		0
.nv.shared.reserved.0:
	.zero		64
	.weak		__nv_reservedSMEM_allocation_phase
	.type		__nv_reservedSMEM_allocation_phase,@object
	.size		__nv_reservedSMEM_allocation_phase,(.L_0 - __nv_reservedSMEM_allocation_phase)
__nv_reservedSMEM_allocation_phase:
	.zero		1
.L_0:
	.zero		7
	.weak		__nv_reservedSMEM_devtool_atexit_pc
	.type		__nv_reservedSMEM_devtool_atexit_pc,@object
	.size		__nv_reservedSMEM_devtool_atexit_pc,(__nv_reservedSMEM_allocation_mask - __nv_reservedSMEM_devtool_atexit_pc)
__nv_reservedSMEM_devtool_atexit_pc:
	.zero		8
	.weak		__nv_reservedSMEM_allocation_mask
	.type		__nv_reservedSMEM_allocation_mask,@object
	.size		__nv_reservedSMEM_allocation_mask,(.L_2 - __nv_reservedSMEM_allocation_mask)
__nv_reservedSMEM_allocation_mask:
	.zero		4
.L_2:


//--------------------- .nv.constant0.matmul_kernel --------------------------
	.section	.nv.constant0.matmul_kernel,"a",@progbits
	.sectionflags	@""
	.align	4
.nv.constant0.matmul_kernel:
	.zero		976


//--------------------- SYMBOLS --------------------------

	.type		.nv.reservedSmem.offset0,@object
	.size		.nv.reservedSmem.offset0,0x4
	.type		.nv.reservedSmem.cap,@object
	.size		.nv.reservedSmem.cap,0x4
